//
// Generated by NVIDIA NVVM Compiler
//
// Compiler Build ID: CL-36424714
// Cuda compilation tools, release 13.0, V13.0.88
// Based on NVVM 20.0.0
//

.version 9.0
.target sm_100
.address_size 64

	// .globl	RGB2Grayscale

.visible .entry RGB2Grayscale(
	.param .u64 .ptr .align 1 RGB2Grayscale_param_0,
	.param .u64 .ptr .align 1 RGB2Grayscale_param_1,
	.param .u32 RGB2Grayscale_param_2,
	.param .u32 RGB2Grayscale_param_3
)
{
	.reg .pred 	%p<11>;
	.reg .b16 	%rs<22>;
	.reg .b32 	%r<62>;
	.reg .b32 	%f<43>;
	.reg .b64 	%rd<33>;

	ld.param.u64 	%rd3, [RGB2Grayscale_param_0];
	ld.param.u64 	%rd4, [RGB2Grayscale_param_1];
	ld.param.u32 	%r19, [RGB2Grayscale_param_2];
	ld.param.u32 	%r21, [RGB2Grayscale_param_3];
	cvta.to.global.u64 	%rd1, %rd4;
	cvta.to.global.u64 	%rd2, %rd3;
	mov.u32 	%r22, %ctaid.x;
	mov.u32 	%r1, %ntid.x;
	mov.u32 	%r23, %tid.x;
	mad.lo.s32 	%r59, %r22, %r1, %r23;
	mov.u32 	%r24, %ctaid.y;
	mov.u32 	%r25, %ntid.y;
	mov.u32 	%r26, %tid.y;
	mad.lo.s32 	%r27, %r24, %r25, %r26;
	mov.u32 	%r28, %nctaid.y;
	mul.lo.s32 	%r4, %r28, %r25;
	setp.ge.s32 	%p1, %r59, %r19;
	setp.ge.s32 	%p2, %r27, %r21;
	or.pred  	%p3, %p1, %p2;
	@%p3 bra 	$L__BB0_9;
	add.s32 	%r5, %r27, %r4;
	max.u32 	%r29, %r21, %r5;
	setp.lt.u32 	%p4, %r5, %r21;
	selp.u32 	%r30, 1, 0, %p4;
	add.s32 	%r31, %r5, %r30;
	sub.s32 	%r32, %r29, %r31;
	div.u32 	%r33, %r32, %r4;
	add.s32 	%r6, %r33, %r30;
	and.b32  	%r7, %r6, 3;
	mul.lo.s32 	%r8, %r27, %r19;
	mul.lo.s32 	%r9, %r5, %r19;
	add.s32 	%r10, %r5, %r4;
	mul.lo.s32 	%r11, %r10, %r19;
	add.s32 	%r12, %r10, %r4;
	mov.u32 	%r34, %nctaid.x;
	mul.lo.s32 	%r13, %r34, %r1;
$L__BB0_2:
	setp.eq.s32 	%p5, %r7, 3;
	mov.u32 	%r60, %r27;
	@%p5 bra 	$L__BB0_6;
	setp.eq.s32 	%p6, %r7, 0;
	add.s32 	%r35, %r8, %r59;
	mul.lo.s32 	%r36, %r35, 3;
	cvt.s64.s32 	%rd5, %r36;
	add.s64 	%rd6, %rd2, %rd5;
	ld.global.u8 	%rs1, [%rd6];
	ld.global.u8 	%rs2, [%rd6+1];
	ld.global.u8 	%rs3, [%rd6+2];
	cvt.rn.f32.u16 	%f1, %rs1;
	cvt.rn.f32.u16 	%f2, %rs2;
	mul.f32 	%f3, %f2, 0f3F35C28F;
	fma.rn.f32 	%f4, %f1, 0f3E570A3D, %f3;
	cvt.rn.f32.u16 	%f5, %rs3;
	fma.rn.f32 	%f6, %f5, 0f3D8F5C29, %f4;
	cvt.rzi.u32.f32 	%r37, %f6;
	cvt.s64.s32 	%rd7, %r35;
	add.s64 	%rd8, %rd1, %rd7;
	st.global.u8 	[%rd8], %r37;
	mov.u32 	%r60, %r5;
	@%p6 bra 	$L__BB0_6;
	setp.eq.s32 	%p7, %r7, 1;
	add.s32 	%r38, %r9, %r59;
	mul.lo.s32 	%r39, %r38, 3;
	cvt.s64.s32 	%rd9, %r39;
	add.s64 	%rd10, %rd2, %rd9;
	ld.global.u8 	%rs4, [%rd10];
	ld.global.u8 	%rs5, [%rd10+1];
	ld.global.u8 	%rs6, [%rd10+2];
	cvt.rn.f32.u16 	%f7, %rs4;
	cvt.rn.f32.u16 	%f8, %rs5;
	mul.f32 	%f9, %f8, 0f3F35C28F;
	fma.rn.f32 	%f10, %f7, 0f3E570A3D, %f9;
	cvt.rn.f32.u16 	%f11, %rs6;
	fma.rn.f32 	%f12, %f11, 0f3D8F5C29, %f10;
	cvt.rzi.u32.f32 	%r40, %f12;
	cvt.s64.s32 	%rd11, %r38;
	add.s64 	%rd12, %rd1, %rd11;
	st.global.u8 	[%rd12], %r40;
	mov.u32 	%r60, %r10;
	@%p7 bra 	$L__BB0_6;
	add.s32 	%r41, %r11, %r59;
	mul.lo.s32 	%r42, %r41, 3;
	cvt.s64.s32 	%rd13, %r42;
	add.s64 	%rd14, %rd2, %rd13;
	ld.global.u8 	%rs7, [%rd14];
	ld.global.u8 	%rs8, [%rd14+1];
	ld.global.u8 	%rs9, [%rd14+2];
	cvt.rn.f32.u16 	%f13, %rs7;
	cvt.rn.f32.u16 	%f14, %rs8;
	mul.f32 	%f15, %f14, 0f3F35C28F;
	fma.rn.f32 	%f16, %f13, 0f3E570A3D, %f15;
	cvt.rn.f32.u16 	%f17, %rs9;
	fma.rn.f32 	%f18, %f17, 0f3D8F5C29, %f16;
	cvt.rzi.u32.f32 	%r43, %f18;
	cvt.s64.s32 	%rd15, %r41;
	add.s64 	%rd16, %rd1, %rd15;
	st.global.u8 	[%rd16], %r43;
	mov.u32 	%r60, %r12;
$L__BB0_6:
	setp.lt.u32 	%p8, %r6, 3;
	@%p8 bra 	$L__BB0_8;
$L__BB0_7:
	mad.lo.s32 	%r44, %r60, %r19, %r59;
	mul.lo.s32 	%r45, %r44, 3;
	cvt.s64.s32 	%rd17, %r45;
	add.s64 	%rd18, %rd2, %rd17;
	ld.global.u8 	%rs10, [%rd18];
	ld.global.u8 	%rs11, [%rd18+1];
	ld.global.u8 	%rs12, [%rd18+2];
	cvt.rn.f32.u16 	%f19, %rs10;
	cvt.rn.f32.u16 	%f20, %rs11;
	mul.f32 	%f21, %f20, 0f3F35C28F;
	fma.rn.f32 	%f22, %f19, 0f3E570A3D, %f21;
	cvt.rn.f32.u16 	%f23, %rs12;
	fma.rn.f32 	%f24, %f23, 0f3D8F5C29, %f22;
	cvt.rzi.u32.f32 	%r46, %f24;
	cvt.s64.s32 	%rd19, %r44;
	add.s64 	%rd20, %rd1, %rd19;
	st.global.u8 	[%rd20], %r46;
	add.s32 	%r47, %r60, %r4;
	mad.lo.s32 	%r48, %r47, %r19, %r59;
	mul.lo.s32 	%r49, %r48, 3;
	cvt.s64.s32 	%rd21, %r49;
	add.s64 	%rd22, %rd2, %rd21;
	ld.global.u8 	%rs13, [%rd22];
	ld.global.u8 	%rs14, [%rd22+1];
	ld.global.u8 	%rs15, [%rd22+2];
	cvt.rn.f32.u16 	%f25, %rs13;
	cvt.rn.f32.u16 	%f26, %rs14;
	mul.f32 	%f27, %f26, 0f3F35C28F;
	fma.rn.f32 	%f28, %f25, 0f3E570A3D, %f27;
	cvt.rn.f32.u16 	%f29, %rs15;
	fma.rn.f32 	%f30, %f29, 0f3D8F5C29, %f28;
	cvt.rzi.u32.f32 	%r50, %f30;
	cvt.s64.s32 	%rd23, %r48;
	add.s64 	%rd24, %rd1, %rd23;
	st.global.u8 	[%rd24], %r50;
	add.s32 	%r51, %r47, %r4;
	mad.lo.s32 	%r52, %r51, %r19, %r59;
	mul.lo.s32 	%r53, %r52, 3;
	cvt.s64.s32 	%rd25, %r53;
	add.s64 	%rd26, %rd2, %rd25;
	ld.global.u8 	%rs16, [%rd26];
	ld.global.u8 	%rs17, [%rd26+1];
	ld.global.u8 	%rs18, [%rd26+2];
	cvt.rn.f32.u16 	%f31, %rs16;
	cvt.rn.f32.u16 	%f32, %rs17;
	mul.f32 	%f33, %f32, 0f3F35C28F;
	fma.rn.f32 	%f34, %f31, 0f3E570A3D, %f33;
	cvt.rn.f32.u16 	%f35, %rs18;
	fma.rn.f32 	%f36, %f35, 0f3D8F5C29, %f34;
	cvt.rzi.u32.f32 	%r54, %f36;
	cvt.s64.s32 	%rd27, %r52;
	add.s64 	%rd28, %rd1, %rd27;
	st.global.u8 	[%rd28], %r54;
	add.s32 	%r55, %r51, %r4;
	mad.lo.s32 	%r56, %r55, %r19, %r59;
	mul.lo.s32 	%r57, %r56, 3;
	cvt.s64.s32 	%rd29, %r57;
	add.s64 	%rd30, %rd2, %rd29;
	ld.global.u8 	%rs19, [%rd30];
	ld.global.u8 	%rs20, [%rd30+1];
	ld.global.u8 	%rs21, [%rd30+2];
	cvt.rn.f32.u16 	%f37, %rs19;
	cvt.rn.f32.u16 	%f38, %rs20;
	mul.f32 	%f39, %f38, 0f3F35C28F;
	fma.rn.f32 	%f40, %f37, 0f3E570A3D, %f39;
	cvt.rn.f32.u16 	%f41, %rs21;
	fma.rn.f32 	%f42, %f41, 0f3D8F5C29, %f40;
	cvt.rzi.u32.f32 	%r58, %f42;
	cvt.s64.s32 	%rd31, %r56;
	add.s64 	%rd32, %rd1, %rd31;
	st.global.u8 	[%rd32], %r58;
	add.s32 	%r60, %r55, %r4;
	setp.lt.s32 	%p9, %r60, %r21;
	@%p9 bra 	$L__BB0_7;
$L__BB0_8:
	add.s32 	%r59, %r59, %r13;
	setp.lt.s32 	%p10, %r59, %r19;
	@%p10 bra 	$L__BB0_2;
$L__BB0_9:
	ret;

}
	// .globl	intToFloat
.visible .entry intToFloat(
	.param .u64 .ptr .align 1 intToFloat_param_0,
	.param .u64 .ptr .align 1 intToFloat_param_1,
	.param .u32 intToFloat_param_2,
	.param .u32 intToFloat_param_3
)
{
	.reg .pred 	%p<4>;
	.reg .b16 	%rs<2>;
	.reg .b32 	%r<14>;
	.reg .b32 	%f<2>;
	.reg .b64 	%rd<9>;

	ld.param.u64 	%rd1, [intToFloat_param_0];
	ld.param.u64 	%rd2, [intToFloat_param_1];
	ld.param.u32 	%r3, [intToFloat_param_2];
	ld.param.u32 	%r4, [intToFloat_param_3];
	mov.u32 	%r6, %ctaid.x;
	mov.u32 	%r7, %ntid.x;
	mov.u32 	%r8, %tid.x;
	mad.lo.s32 	%r1, %r6, %r7, %r8;
	mov.u32 	%r9, %ctaid.y;
	mov.u32 	%r10, %ntid.y;
	mov.u32 	%r11, %tid.y;
	mad.lo.s32 	%r12, %r9, %r10, %r11;
	setp.ge.s32 	%p1, %r1, %r3;
	setp.ge.s32 	%p2, %r12, %r4;
	or.pred  	%p3, %p1, %p2;
	@%p3 bra 	$L__BB1_2;
	cvta.to.global.u64 	%rd3, %rd1;
	cvta.to.global.u64 	%rd4, %rd2;
	mad.lo.s32 	%r13, %r3, %r12, %r1;
	cvt.s64.s32 	%rd5, %r13;
	add.s64 	%rd6, %rd3, %rd5;
	ld.global.u8 	%rs1, [%rd6];
	cvt.rn.f32.u16 	%f1, %rs1;
	mul.wide.s32 	%rd7, %r13, 4;
	add.s64 	%rd8, %rd4, %rd7;
	st.global.f32 	[%rd8], %f1;
$L__BB1_2:
	ret;

}
	// .globl	imageBlur
.visible .entry imageBlur(
	.param .u64 .ptr .align 1 imageBlur_param_0,
	.param .u64 .ptr .align 1 imageBlur_param_1,
	.param .u32 imageBlur_param_2,
	.param .u32 imageBlur_param_3
)
{
	.reg .pred 	%p<73>;
	.reg .b32 	%r<160>;
	.reg .b64 	%rd<18>;

	ld.param.u64 	%rd7, [imageBlur_param_0];
	ld.param.u64 	%rd6, [imageBlur_param_1];
	ld.param.u32 	%r87, [imageBlur_param_2];
	ld.param.u32 	%r88, [imageBlur_param_3];
	cvta.to.global.u64 	%rd1, %rd7;
	mov.u32 	%r89, %ctaid.x;
	mov.u32 	%r1, %ntid.x;
	mov.u32 	%r90, %tid.x;
	mad.lo.s32 	%r122, %r89, %r1, %r90;
	mov.u32 	%r91, %ctaid.y;
	mov.u32 	%r3, %ntid.y;
	mov.u32 	%r92, %tid.y;
	mad.lo.s32 	%r4, %r91, %r3, %r92;
	setp.ge.s32 	%p6, %r122, %r87;
	@%p6 bra 	$L__BB2_37;
	shl.b32 	%r5, %r87, 1;
	mov.u32 	%r93, %nctaid.y;
	mul.lo.s32 	%r6, %r93, %r3;
	mov.u32 	%r94, %nctaid.x;
	mul.lo.s32 	%r7, %r94, %r1;
	cvta.to.global.u64 	%rd2, %rd6;
$L__BB2_2:
	setp.ge.s32 	%p7, %r4, %r88;
	@%p7 bra 	$L__BB2_36;
	add.s32 	%r95, %r122, -2;
	setp.gt.s32 	%p8, %r122, 1;
	setp.lt.s32 	%p9, %r95, %r87;
	and.pred  	%p1, %p8, %p9;
	add.s32 	%r96, %r122, 1;
	setp.gt.s32 	%p10, %r122, -2;
	setp.lt.s32 	%p11, %r96, %r87;
	and.pred  	%p2, %p10, %p11;
	add.s32 	%r97, %r122, 2;
	setp.gt.s32 	%p12, %r122, -3;
	setp.lt.s32 	%p13, %r97, %r87;
	and.pred  	%p3, %p12, %p13;
	cvt.s64.s32 	%rd3, %r122;
	mov.u32 	%r123, %r4;
$L__BB2_4:
	add.s32 	%r128, %r123, -3;
	add.s32 	%r100, %r123, -2;
	mul.lo.s32 	%r127, %r87, %r100;
	add.s32 	%r126, %r122, %r127;
	mul.lo.s32 	%r125, %r87, %r128;
	add.s32 	%r124, %r122, %r125;
	mov.b32 	%r133, 0;
	mov.b32 	%r129, -3;
	mov.u32 	%r132, %r133;
$L__BB2_5:
	setp.gt.s32 	%p14, %r128, -1;
	setp.lt.s32 	%p15, %r128, %r88;
	and.pred  	%p4, %p14, %p15;
	setp.gt.s32 	%p16, %r122, 2;
	add.s32 	%r101, %r122, -3;
	setp.lt.s32 	%p17, %r101, %r87;
	and.pred  	%p18, %p16, %p17;
	and.pred  	%p19, %p4, %p18;
	cvt.s64.s32 	%rd8, %r125;
	add.s64 	%rd9, %rd3, %rd8;
	add.s64 	%rd4, %rd1, %rd9;
	not.pred 	%p20, %p19;
	@%p20 bra 	$L__BB2_7;
	ld.global.u8 	%r102, [%rd4+-3];
	add.s32 	%r132, %r132, %r102;
	add.s32 	%r133, %r133, 1;
$L__BB2_7:
	and.pred  	%p21, %p4, %p1;
	not.pred 	%p22, %p21;
	@%p22 bra 	$L__BB2_9;
	ld.global.u8 	%r103, [%rd4+-2];
	add.s32 	%r132, %r132, %r103;
	add.s32 	%r133, %r133, 1;
$L__BB2_9:
	setp.gt.s32 	%p23, %r122, 0;
	setp.le.s32 	%p24, %r122, %r87;
	and.pred  	%p25, %p23, %p24;
	and.pred  	%p26, %p4, %p25;
	not.pred 	%p27, %p26;
	@%p27 bra 	$L__BB2_11;
	ld.global.u8 	%r104, [%rd4+-1];
	add.s32 	%r132, %r132, %r104;
	add.s32 	%r133, %r133, 1;
$L__BB2_11:
	setp.gt.s32 	%p28, %r122, -1;
	setp.lt.s32 	%p29, %r122, %r87;
	and.pred  	%p30, %p28, %p29;
	and.pred  	%p31, %p4, %p30;
	not.pred 	%p32, %p31;
	@%p32 bra 	$L__BB2_13;
	cvt.s64.s32 	%rd10, %r124;
	add.s64 	%rd11, %rd1, %rd10;
	ld.global.u8 	%r105, [%rd11];
	add.s32 	%r132, %r132, %r105;
	add.s32 	%r133, %r133, 1;
$L__BB2_13:
	and.pred  	%p33, %p4, %p2;
	not.pred 	%p34, %p33;
	@%p34 bra 	$L__BB2_15;
	ld.global.u8 	%r106, [%rd4+1];
	add.s32 	%r132, %r132, %r106;
	add.s32 	%r133, %r133, 1;
$L__BB2_15:
	and.pred  	%p35, %p4, %p3;
	not.pred 	%p36, %p35;
	@%p36 bra 	$L__BB2_17;
	ld.global.u8 	%r107, [%rd4+2];
	add.s32 	%r132, %r132, %r107;
	add.s32 	%r133, %r133, 1;
$L__BB2_17:
	setp.gt.s32 	%p37, %r122, -4;
	add.s32 	%r108, %r122, 3;
	setp.lt.s32 	%p38, %r108, %r87;
	and.pred  	%p39, %p37, %p38;
	and.pred  	%p40, %p4, %p39;
	not.pred 	%p41, %p40;
	@%p41 bra 	$L__BB2_19;
	ld.global.u8 	%r109, [%rd4+3];
	add.s32 	%r132, %r132, %r109;
	add.s32 	%r133, %r133, 1;
$L__BB2_19:
	setp.eq.s32 	%p42, %r129, 3;
	@%p42 bra 	$L__BB2_35;
	add.s32 	%r110, %r128, 1;
	setp.gt.s32 	%p43, %r110, -1;
	setp.lt.s32 	%p44, %r110, %r88;
	and.pred  	%p5, %p43, %p44;
	setp.gt.s32 	%p45, %r122, 2;
	setp.lt.s32 	%p46, %r101, %r87;
	and.pred  	%p47, %p45, %p46;
	and.pred  	%p48, %p5, %p47;
	cvt.s64.s32 	%rd12, %r127;
	add.s64 	%rd13, %rd3, %rd12;
	add.s64 	%rd5, %rd1, %rd13;
	not.pred 	%p49, %p48;
	@%p49 bra 	$L__BB2_22;
	ld.global.u8 	%r112, [%rd5+-3];
	add.s32 	%r132, %r132, %r112;
	add.s32 	%r133, %r133, 1;
$L__BB2_22:
	and.pred  	%p50, %p5, %p1;
	not.pred 	%p51, %p50;
	@%p51 bra 	$L__BB2_24;
	ld.global.u8 	%r113, [%rd5+-2];
	add.s32 	%r132, %r132, %r113;
	add.s32 	%r133, %r133, 1;
$L__BB2_24:
	setp.gt.s32 	%p52, %r122, 0;
	setp.le.s32 	%p53, %r122, %r87;
	and.pred  	%p54, %p52, %p53;
	and.pred  	%p55, %p5, %p54;
	not.pred 	%p56, %p55;
	@%p56 bra 	$L__BB2_26;
	ld.global.u8 	%r114, [%rd5+-1];
	add.s32 	%r132, %r132, %r114;
	add.s32 	%r133, %r133, 1;
$L__BB2_26:
	setp.gt.s32 	%p57, %r122, -1;
	setp.lt.s32 	%p58, %r122, %r87;
	and.pred  	%p59, %p57, %p58;
	and.pred  	%p60, %p5, %p59;
	not.pred 	%p61, %p60;
	@%p61 bra 	$L__BB2_28;
	cvt.s64.s32 	%rd14, %r126;
	add.s64 	%rd15, %rd1, %rd14;
	ld.global.u8 	%r115, [%rd15];
	add.s32 	%r132, %r132, %r115;
	add.s32 	%r133, %r133, 1;
$L__BB2_28:
	and.pred  	%p62, %p5, %p2;
	not.pred 	%p63, %p62;
	@%p63 bra 	$L__BB2_30;
	ld.global.u8 	%r116, [%rd5+1];
	add.s32 	%r132, %r132, %r116;
	add.s32 	%r133, %r133, 1;
$L__BB2_30:
	and.pred  	%p64, %p5, %p3;
	not.pred 	%p65, %p64;
	@%p65 bra 	$L__BB2_32;
	ld.global.u8 	%r117, [%rd5+2];
	add.s32 	%r132, %r132, %r117;
	add.s32 	%r133, %r133, 1;
$L__BB2_32:
	setp.gt.s32 	%p66, %r122, -4;
	setp.lt.s32 	%p67, %r108, %r87;
	and.pred  	%p68, %p66, %p67;
	and.pred  	%p69, %p5, %p68;
	not.pred 	%p70, %p69;
	@%p70 bra 	$L__BB2_34;
	ld.global.u8 	%r119, [%rd5+3];
	add.s32 	%r132, %r132, %r119;
	add.s32 	%r133, %r133, 1;
$L__BB2_34:
	add.s32 	%r129, %r129, 2;
	add.s32 	%r128, %r128, 2;
	add.s32 	%r127, %r127, %r5;
	add.s32 	%r126, %r126, %r5;
	add.s32 	%r125, %r125, %r5;
	add.s32 	%r124, %r124, %r5;
	bra.uni 	$L__BB2_5;
$L__BB2_35:
	div.s32 	%r120, %r132, %r133;
	mad.lo.s32 	%r121, %r123, %r87, %r122;
	cvt.s64.s32 	%rd16, %r121;
	add.s64 	%rd17, %rd2, %rd16;
	st.global.u8 	[%rd17], %r120;
	add.s32 	%r123, %r123, %r6;
	setp.lt.s32 	%p71, %r123, %r88;
	@%p71 bra 	$L__BB2_4;
$L__BB2_36:
	add.s32 	%r122, %r122, %r7;
	setp.lt.s32 	%p72, %r122, %r87;
	@%p72 bra 	$L__BB2_2;
$L__BB2_37:
	ret;

}
	// .globl	edgeDetectionLaplacianConv2D
.visible .entry edgeDetectionLaplacianConv2D(
	.param .u64 .ptr .align 1 edgeDetectionLaplacianConv2D_param_0,
	.param .u64 .ptr .align 1 edgeDetectionLaplacianConv2D_param_1,
	.param .u64 .ptr .align 1 edgeDetectionLaplacianConv2D_param_2,
	.param .u32 edgeDetectionLaplacianConv2D_param_3,
	.param .u32 edgeDetectionLaplacianConv2D_param_4
)
{
	.reg .pred 	%p<32>;
	.reg .b32 	%r<21>;
	.reg .b32 	%f<47>;
	.reg .b64 	%rd<28>;

	ld.param.u64 	%rd8, [edgeDetectionLaplacianConv2D_param_0];
	ld.param.u64 	%rd7, [edgeDetectionLaplacianConv2D_param_1];
	ld.param.u64 	%rd9, [edgeDetectionLaplacianConv2D_param_2];
	ld.param.u32 	%r7, [edgeDetectionLaplacianConv2D_param_3];
	ld.param.u32 	%r8, [edgeDetectionLaplacianConv2D_param_4];
	cvta.to.global.u64 	%rd1, %rd8;
	cvta.to.global.u64 	%rd2, %rd9;
	mov.u32 	%r9, %ctaid.y;
	mov.u32 	%r10, %ntid.y;
	mov.u32 	%r11, %tid.y;
	mad.lo.s32 	%r1, %r9, %r10, %r11;
	mov.u32 	%r12, %ctaid.x;
	mov.u32 	%r13, %ntid.x;
	mov.u32 	%r14, %tid.x;
	mad.lo.s32 	%r2, %r12, %r13, %r14;
	setp.ge.s32 	%p3, %r1, %r8;
	setp.ge.s32 	%p4, %r2, %r7;
	or.pred  	%p5, %p4, %p3;
	@%p5 bra 	$L__BB3_20;
	setp.eq.s32 	%p6, %r1, 0;
	add.s32 	%r15, %r1, -1;
	mul.lo.s32 	%r3, %r15, %r7;
	setp.lt.s32 	%p7, %r2, 1;
	cvt.s64.s32 	%rd10, %r3;
	cvt.s64.s32 	%rd3, %r2;
	add.s64 	%rd11, %rd3, %rd10;
	shl.b64 	%rd12, %rd11, 2;
	add.s64 	%rd4, %rd1, %rd12;
	mov.f32 	%f39, 0f00000000;
	or.pred  	%p8, %p6, %p7;
	@%p8 bra 	$L__BB3_3;
	ld.global.f32 	%f20, [%rd2];
	ld.global.f32 	%f21, [%rd4+-4];
	fma.rn.f32 	%f39, %f20, %f21, 0f00000000;
$L__BB3_3:
	setp.eq.s32 	%p9, %r1, 0;
	setp.lt.s32 	%p10, %r2, 0;
	or.pred  	%p11, %p9, %p10;
	@%p11 bra 	$L__BB3_5;
	ld.global.f32 	%f22, [%rd2+4];
	add.s32 	%r16, %r2, %r3;
	mul.wide.s32 	%rd13, %r16, 4;
	add.s64 	%rd14, %rd1, %rd13;
	ld.global.f32 	%f23, [%rd14];
	fma.rn.f32 	%f39, %f22, %f23, %f39;
$L__BB3_5:
	setp.eq.s32 	%p12, %r1, 0;
	add.s32 	%r17, %r2, 1;
	setp.gt.s32 	%p13, %r2, -2;
	setp.lt.s32 	%p14, %r17, %r7;
	and.pred  	%p1, %p13, %p14;
	not.pred 	%p16, %p1;
	or.pred  	%p17, %p12, %p16;
	@%p17 bra 	$L__BB3_7;
	ld.global.f32 	%f24, [%rd2+8];
	ld.global.f32 	%f25, [%rd4+4];
	fma.rn.f32 	%f39, %f24, %f25, %f39;
$L__BB3_7:
	setp.gt.s32 	%p18, %r2, 0;
	mul.lo.s32 	%r4, %r1, %r7;
	setp.le.s32 	%p19, %r2, %r7;
	and.pred  	%p2, %p18, %p19;
	cvt.s64.s32 	%rd15, %r4;
	add.s64 	%rd16, %rd3, %rd15;
	shl.b64 	%rd17, %rd16, 2;
	add.s64 	%rd5, %rd1, %rd17;
	not.pred 	%p20, %p2;
	@%p20 bra 	$L__BB3_9;
	ld.global.f32 	%f26, [%rd2+12];
	ld.global.f32 	%f27, [%rd5+-4];
	fma.rn.f32 	%f39, %f26, %f27, %f39;
$L__BB3_9:
	setp.lt.s32 	%p21, %r2, 0;
	@%p21 bra 	$L__BB3_11;
	ld.global.f32 	%f28, [%rd2+16];
	add.s32 	%r18, %r2, %r4;
	mul.wide.s32 	%rd18, %r18, 4;
	add.s64 	%rd19, %rd1, %rd18;
	ld.global.f32 	%f29, [%rd19];
	fma.rn.f32 	%f39, %f28, %f29, %f39;
$L__BB3_11:
	@%p16 bra 	$L__BB3_13;
	ld.global.f32 	%f30, [%rd2+20];
	ld.global.f32 	%f31, [%rd5+4];
	fma.rn.f32 	%f39, %f30, %f31, %f39;
$L__BB3_13:
	add.s32 	%r5, %r1, 1;
	setp.ge.u32 	%p23, %r5, %r8;
	add.s32 	%r6, %r4, %r7;
	cvt.s64.s32 	%rd20, %r6;
	add.s64 	%rd21, %rd3, %rd20;
	shl.b64 	%rd22, %rd21, 2;
	add.s64 	%rd6, %rd1, %rd22;
	or.pred  	%p25, %p23, %p20;
	@%p25 bra 	$L__BB3_15;
	ld.global.f32 	%f32, [%rd2+24];
	ld.global.f32 	%f33, [%rd6+-4];
	fma.rn.f32 	%f39, %f32, %f33, %f39;
$L__BB3_15:
	setp.ge.u32 	%p26, %r5, %r8;
	setp.lt.s32 	%p27, %r2, 0;
	or.pred  	%p28, %p26, %p27;
	@%p28 bra 	$L__BB3_17;
	ld.global.f32 	%f34, [%rd2+28];
	add.s32 	%r19, %r2, %r6;
	mul.wide.s32 	%rd23, %r19, 4;
	add.s64 	%rd24, %rd1, %rd23;
	ld.global.f32 	%f35, [%rd24];
	fma.rn.f32 	%f39, %f34, %f35, %f39;
$L__BB3_17:
	setp.ge.u32 	%p29, %r5, %r8;
	or.pred  	%p31, %p29, %p16;
	@%p31 bra 	$L__BB3_19;
	ld.global.f32 	%f36, [%rd2+32];
	ld.global.f32 	%f37, [%rd6+4];
	fma.rn.f32 	%f39, %f36, %f37, %f39;
$L__BB3_19:
	add.s32 	%r20, %r4, %r2;
	cvta.to.global.u64 	%rd25, %rd7;
	mul.wide.s32 	%rd26, %r20, 4;
	add.s64 	%rd27, %rd25, %rd26;
	st.global.f32 	[%rd27], %f39;
$L__BB3_20:
	ret;

}
	// .globl	normalizeFloat
.visible .entry normalizeFloat(
	.param .u64 .ptr .align 1 normalizeFloat_param_0,
	.param .u32 normalizeFloat_param_1,
	.param .u32 normalizeFloat_param_2
)
{
	.reg .pred 	%p<4>;
	.reg .b32 	%r<14>;
	.reg .b32 	%f<3>;
	.reg .b64 	%rd<5>;

	ld.param.u64 	%rd1, [normalizeFloat_param_0];
	ld.param.u32 	%r3, [normalizeFloat_param_1];
	ld.param.u32 	%r4, [normalizeFloat_param_2];
	mov.u32 	%r6, %ctaid.x;
	mov.u32 	%r7, %ntid.x;
	mov.u32 	%r8, %tid.x;
	mad.lo.s32 	%r1, %r6, %r7, %r8;
	mov.u32 	%r9, %ctaid.y;
	mov.u32 	%r10, %ntid.y;
	mov.u32 	%r11, %tid.y;
	mad.lo.s32 	%r12, %r9, %r10, %r11;
	setp.ge.s32 	%p1, %r1, %r3;
	setp.ge.s32 	%p2, %r12, %r4;
	or.pred  	%p3, %p1, %p2;
	@%p3 bra 	$L__BB4_2;
	cvta.to.global.u64 	%rd2, %rd1;
	mad.lo.s32 	%r13, %r3, %r12, %r1;
	mul.wide.s32 	%rd3, %r13, 4;
	add.s64 	%rd4, %rd2, %rd3;
	ld.global.f32 	%f1, [%rd4];
	div.rn.f32 	%f2, %f1, 0f437F0000;
	st.global.f32 	[%rd4], %f2;
$L__BB4_2:
	ret;

}


// ===== COMPILED SASS (sm_100) =====

	.target	sm_100

	.elftype	@"ET_EXEC"


//--------------------- .note.nv.tkinfo           --------------------------
	.section	.note.nv.tkinfo,"",@"SHT_NOTE"
	.sectionflags	@"SHF_NOTE_NV_TKINFO"
	.tkinfo
        /*0018*/ 	.word	0x00000002
        /*0030*/ 	.string	""
        /*0030*/ 	.string	"ptxas"
        /*0030*/ 	.string	"Cuda compilation tools, release 13.0, V13.0.88"
        /*0030*/ 	.string	"Build cuda_13.0.r13.0/compiler.36424714_0"
        /*0030*/ 	.string	"-arch sm_100 -m 64 "



//--------------------- .note.nv.cuinfo           --------------------------
	.section	.note.nv.cuinfo,"",@"SHT_NOTE"
	.sectionflags	@"SHF_NOTE_NV_CUINFO"
        /*0018*/ 	.short	0x0002
        /*001a*/ 	.short	0x0064
        /*001c*/ 	.short	0x0082
	.zero		2


//--------------------- .nv.info                  --------------------------
	.section	.nv.info,"",@"SHT_CUDA_INFO"
	.align	4


	//----- nvinfo : EIATTR_REGCOUNT
	.align		4
        /*0000*/ 	.byte	0x04, 0x2f
        /*0002*/ 	.short	(.L_1 - .L_0)
	.align		4
.L_0:
        /*0004*/ 	.word	index@(RGB2Grayscale)
        /*0008*/ 	.word	0x00000018


	//----- nvinfo : EIATTR_FRAME_SIZE
	.align		4
.L_1:
        /*000c*/ 	.byte	0x04, 0x11
        /*000e*/ 	.short	(.L_3 - .L_2)
	.align		4
.L_2:
        /*0010*/ 	.word	index@(RGB2Grayscale)
        /*0014*/ 	.word	0x00000000


	//----- nvinfo : EIATTR_REGCOUNT
	.align		4
.L_3:
        /*0018*/ 	.byte	0x04, 0x2f
        /*001a*/ 	.short	(.L_5 - .L_4)
	.align		4
.L_4:
        /*001c*/ 	.word	index@(intToFloat)
        /*0020*/ 	.word	0x0000000a


	//----- nvinfo : EIATTR_FRAME_SIZE
	.align		4
.L_5:
        /*0024*/ 	.byte	0x04, 0x11
        /*0026*/ 	.short	(.L_7 - .L_6)
	.align		4
.L_6:
        /*0028*/ 	.word	index@(intToFloat)
        /*002c*/ 	.word	0x00000000


	//----- nvinfo : EIATTR_REGCOUNT
	.align		4
.L_7:
        /*0030*/ 	.byte	0x04, 0x2f
        /*0032*/ 	.short	(.L_9 - .L_8)
	.align		4
.L_8:
        /*0034*/ 	.word	index@(imageBlur)
        /*0038*/ 	.word	0x0000001d


	//----- nvinfo : EIATTR_FRAME_SIZE
	.align		4
.L_9:
        /*003c*/ 	.byte	0x04, 0x11
        /*003e*/ 	.short	(.L_11 - .L_10)
	.align		4
.L_10:
        /*0040*/ 	.word	index@(imageBlur)
        /*0044*/ 	.word	0x00000000


	//----- nvinfo : EIATTR_REGCOUNT
	.align		4
.L_11:
        /*0048*/ 	.byte	0x04, 0x2f
        /*004a*/ 	.short	(.L_13 - .L_12)
	.align		4
.L_12:
        /*004c*/ 	.word	index@(edgeDetectionLaplacianConv2D)
        /*0050*/ 	.word	0x00000020


	//----- nvinfo : EIATTR_FRAME_SIZE
	.align		4
.L_13:
        /*0054*/ 	.byte	0x04, 0x11
        /*0056*/ 	.short	(.L_15 - .L_14)
	.align		4
.L_14:
        /*0058*/ 	.word	index@(edgeDetectionLaplacianConv2D)
        /*005c*/ 	.word	0x00000000


	//----- nvinfo : EIATTR_REGCOUNT
	.align		4
.L_15:
        /*0060*/ 	.byte	0x04, 0x2f
        /*0062*/ 	.short	(.L_17 - .L_16)
	.align		4
.L_16:
        /*0064*/ 	.word	index@(normalizeFloat)
        /*0068*/ 	.word	0x0000000e


	//----- nvinfo : EIATTR_FRAME_SIZE
	.align		4
.L_17:
        /*006c*/ 	.byte	0x04, 0x11
        /*006e*/ 	.short	(.L_19 - .L_18)
	.align		4
.L_18:
        /*0070*/ 	.word	index@($__internal_0_$__cuda_sm3x_div_rn_noftz_f32_slowpath)
        /*0074*/ 	.word	0x00000000


	//----- nvinfo : EIATTR_FRAME_SIZE
	.align		4
.L_19:
        /*0078*/ 	.byte	0x04, 0x11
        /*007a*/ 	.short	(.L_21 - .L_20)
	.align		4
.L_20:
        /*007c*/ 	.word	index@(normalizeFloat)
        /*0080*/ 	.word	0x00000000


	//----- nvinfo : EIATTR_MIN_STACK_SIZE
	.align		4
.L_21:
        /*0084*/ 	.byte	0x04, 0x12
        /*0086*/ 	.short	(.L_23 - .L_22)
	.align		4
.L_22:
        /*0088*/ 	.word	index@(normalizeFloat)
        /*008c*/ 	.word	0x00000000


	//----- nvinfo : EIATTR_MIN_STACK_SIZE
	.align		4
.L_23:
        /*0090*/ 	.byte	0x04, 0x12
        /*0092*/ 	.short	(.L_25 - .L_24)
	.align		4
.L_24:
        /*0094*/ 	.word	index@(edgeDetectionLaplacianConv2D)
        /*0098*/ 	.word	0x00000000


	//----- nvinfo : EIATTR_MIN_STACK_SIZE
	.align		4
.L_25:
        /*009c*/ 	.byte	0x04, 0x12
        /*009e*/ 	.short	(.L_27 - .L_26)
	.align		4
.L_26:
        /*00a0*/ 	.word	index@(imageBlur)
        /*00a4*/ 	.word	0x00000000


	//----- nvinfo : EIATTR_MIN_STACK_SIZE
	.align		4
.L_27:
        /*00a8*/ 	.byte	0x04, 0x12
        /*00aa*/ 	.short	(.L_29 - .L_28)
	.align		4
.L_28:
        /*00ac*/ 	.word	index@(intToFloat)
        /*00b0*/ 	.word	0x00000000


	//----- nvinfo : EIATTR_MIN_STACK_SIZE
	.align		4
.L_29:
        /*00b4*/ 	.byte	0x04, 0x12
        /*00b6*/ 	.short	(.L_31 - .L_30)
	.align		4
.L_30:
        /*00b8*/ 	.word	index@(RGB2Grayscale)
        /*00bc*/ 	.word	0x00000000
.L_31:


//--------------------- .nv.compat                --------------------------
	.section	.nv.compat,"",@"SHT_CUDA_COMPAT_INFO"
	.align	4
        /*0000*/ 	.byte	0x02, 0x09, 0x00, 0x00, 0x02, 0x02, 0x01, 0x00, 0x02, 0x05, 0x05, 0x00, 0x03, 0x07, 0x01, 0x01
        /*0010*/ 	.byte	0x02, 0x03, 0x00, 0x00, 0x02, 0x06, 0x01, 0x00, 0x04, 0x0b, 0x08, 0x00, 0x01, 0x00, 0x00, 0x00
        /*0020*/ 	.byte	0x00, 0x00, 0x00, 0x00


//--------------------- .nv.info.normalizeFloat   --------------------------
	.section	.nv.info.normalizeFloat,"",@"SHT_CUDA_INFO"
	.sectionflags	@""
	.align	4


	//----- nvinfo : EIATTR_CUDA_API_VERSION
	.align		4
        /*0000*/ 	.byte	0x04, 0x37
        /*0002*/ 	.short	(.L_33 - .L_32)
.L_32:
        /*0004*/ 	.word	0x00000082


	//----- nvinfo : EIATTR_KPARAM_INFO
	.align		4
.L_33:
        /*0008*/ 	.byte	0x04, 0x17
        /*000a*/ 	.short	(.L_35 - .L_34)
.L_34:
        /*000c*/ 	.word	0x00000000
        /*0010*/ 	.short	0x0002
        /*0012*/ 	.short	0x000c
        /*0014*/ 	.byte	0x00, 0xf0, 0x11, 0x00


	//----- nvinfo : EIATTR_KPARAM_INFO
	.align		4
.L_35:
        /*0018*/ 	.byte	0x04, 0x17
        /*001a*/ 	.short	(.L_37 - .L_36)
.L_36:
        /*001c*/ 	.word	0x00000000
        /*0020*/ 	.short	0x0001
        /*0022*/ 	.short	0x0008
        /*0024*/ 	.byte	0x00, 0xf0, 0x11, 0x00


	//----- nvinfo : EIATTR_KPARAM_INFO
	.align		4
.L_37:
        /*0028*/ 	.byte	0x04, 0x17
        /*002a*/ 	.short	(.L_39 - .L_38)
.L_38:
        /*002c*/ 	.word	0x00000000
        /*0030*/ 	.short	0x0000
        /*0032*/ 	.short	0x0000
        /*0034*/ 	.byte	0x00, 0xf5, 0x21, 0x00


	//----- nvinfo : EIATTR_SPARSE_MMA_MASK
	.align		4
.L_39:
        /*0038*/ 	.byte	0x03, 0x50
        /*003a*/ 	.short	0x0000


	//----- nvinfo : EIATTR_MAXREG_COUNT
	.align		4
        /*003c*/ 	.byte	0x03, 0x1b
        /*003e*/ 	.short	0x00ff


	//----- nvinfo : EIATTR_MERCURY_ISA_VERSION
	.align		4
        /*0040*/ 	.byte	0x03, 0x5f
        /*0042*/ 	.short	0x0101


	//----- nvinfo : EIATTR_VRC_CTA_INIT_COUNT
	.align		4
        /*0044*/ 	.byte	0x02, 0x4a
	.zero		1
	.zero		1


	//----- nvinfo : EIATTR_EXIT_INSTR_OFFSETS
	.align		4
        /*0048*/ 	.byte	0x04, 0x1c
        /*004a*/ 	.short	(.L_41 - .L_40)


	//   ....[0]....
.L_40:
        /*004c*/ 	.word	0x000000c0


	//   ....[1]....
        /*0050*/ 	.word	0x00000210


	//----- nvinfo : EIATTR_CRS_STACK_SIZE
	.align		4
.L_41:
        /*0054*/ 	.byte	0x04, 0x1e
        /*0056*/ 	.short	(.L_43 - .L_42)
.L_42:
        /*0058*/ 	.word	0x00000000


	//----- nvinfo : EIATTR_CBANK_PARAM_SIZE
	.align		4
.L_43:
        /*005c*/ 	.byte	0x03, 0x19
        /*005e*/ 	.short	0x0010


	//----- nvinfo : EIATTR_PARAM_CBANK
	.align		4
        /*0060*/ 	.byte	0x04, 0x0a
        /*0062*/ 	.short	(.L_45 - .L_44)
	.align		4
.L_44:
        /*0064*/ 	.word	index@(.nv.constant0.normalizeFloat)
        /*0068*/ 	.short	0x0380
        /*006a*/ 	.short	0x0010


	//----- nvinfo : EIATTR_SW_WAR
	.align		4
.L_45:
        /*006c*/ 	.byte	0x04, 0x36
        /*006e*/ 	.short	(.L_47 - .L_46)
.L_46:
        /*0070*/ 	.word	0x00000008
.L_47:


//--------------------- .nv.info.edgeDetectionLaplacianConv2D --------------------------
	.section	.nv.info.edgeDetectionLaplacianConv2D,"",@"SHT_CUDA_INFO"
	.sectionflags	@""
	.align	4


	//----- nvinfo : EIATTR_CUDA_API_VERSION
	.align		4
        /*0000*/ 	.byte	0x04, 0x37
        /*0002*/ 	.short	(.L_49 - .L_48)
.L_48:
        /*0004*/ 	.word	0x00000082


	//----- nvinfo : EIATTR_KPARAM_INFO
	.align		4
.L_49:
        /*0008*/ 	.byte	0x04, 0x17
        /*000a*/ 	.short	(.L_51 - .L_50)
.L_50:
        /*000c*/ 	.word	0x00000000
        /*0010*/ 	.short	0x0004
        /*0012*/ 	.short	0x001c
        /*0014*/ 	.byte	0x00, 0xf0, 0x11, 0x00


	//----- nvinfo : EIATTR_KPARAM_INFO
	.align		4
.L_51:
        /*0018*/ 	.byte	0x04, 0x17
        /*001a*/ 	.short	(.L_53 - .L_52)
.L_52:
        /*001c*/ 	.word	0x00000000
        /*0020*/ 	.short	0x0003
        /*0022*/ 	.short	0x0018
        /*0024*/ 	.byte	0x00, 0xf0, 0x11, 0x00


	//----- nvinfo : EIATTR_KPARAM_INFO
	.align		4
.L_53:
        /*0028*/ 	.byte	0x04, 0x17
        /*002a*/ 	.short	(.L_55 - .L_54)
.L_54:
        /*002c*/ 	.word	0x00000000
        /*0030*/ 	.short	0x0002
        /*0032*/ 	.short	0x0010
        /*0034*/ 	.byte	0x00, 0xf5, 0x21, 0x00


	//----- nvinfo : EIATTR_KPARAM_INFO
	.align		4
.L_55:
        /*0038*/ 	.byte	0x04, 0x17
        /*003a*/ 	.short	(.L_57 - .L_56)
.L_56:
        /*003c*/ 	.word	0x00000000
        /*0040*/ 	.short	0x0001
        /*0042*/ 	.short	0x0008
        /*0044*/ 	.byte	0x00, 0xf5, 0x21, 0x00


	//----- nvinfo : EIATTR_KPARAM_INFO
	.align		4
.L_57:
        /*0048*/ 	.byte	0x04, 0x17
        /*004a*/ 	.short	(.L_59 - .L_58)
.L_58:
        /*004c*/ 	.word	0x00000000
        /*0050*/ 	.short	0x0000
        /*0052*/ 	.short	0x0000
        /*0054*/ 	.byte	0x00, 0xf5, 0x21, 0x00


	//----- nvinfo : EIATTR_SPARSE_MMA_MASK
	.align		4
.L_59:
        /*0058*/ 	.byte	0x03, 0x50
        /*005a*/ 	.short	0x0000


	//----- nvinfo : EIATTR_MAXREG_COUNT
	.align		4
        /*005c*/ 	.byte	0x03, 0x1b
        /*005e*/ 	.short	0x00ff


	//----- nvinfo : EIATTR_MERCURY_ISA_VERSION
	.align		4
        /*0060*/ 	.byte	0x03, 0x5f
        /*0062*/ 	.short	0x0101


	//----- nvinfo : EIATTR_VRC_CTA_INIT_COUNT
	.align		4
        /*0064*/ 	.byte	0x02, 0x4a
	.zero		1
	.zero		1


	//----- nvinfo : EIATTR_EXIT_INSTR_OFFSETS
	.align		4
        /*0068*/ 	.byte	0x04, 0x1c
        /*006a*/ 	.short	(.L_61 - .L_60)


	//   ....[0]....
.L_60:
        /*006c*/ 	.word	0x000000c0


	//   ....[1]....
        /*0070*/ 	.word	0x000005f0


	//----- nvinfo : EIATTR_CBANK_PARAM_SIZE
	.align		4
.L_61:
        /*0074*/ 	.byte	0x03, 0x19
        /*0076*/ 	.short	0x0020


	//----- nvinfo : EIATTR_PARAM_CBANK
	.align		4
        /*0078*/ 	.byte	0x04, 0x0a
        /*007a*/ 	.short	(.L_63 - .L_62)
	.align		4
.L_62:
        /*007c*/ 	.word	index@(.nv.constant0.edgeDetectionLaplacianConv2D)
        /*0080*/ 	.short	0x0380
        /*0082*/ 	.short	0x0020


	//----- nvinfo : EIATTR_SW_WAR
	.align		4
.L_63:
        /*0084*/ 	.byte	0x04, 0x36
        /*0086*/ 	.short	(.L_65 - .L_64)
.L_64:
        /*0088*/ 	.word	0x00000008
.L_65:


//--------------------- .nv.info.imageBlur        --------------------------
	.section	.nv.info.imageBlur,"",@"SHT_CUDA_INFO"
	.sectionflags	@""
	.align	4


	//----- nvinfo : EIATTR_CUDA_API_VERSION
	.align		4
        /*0000*/ 	.byte	0x04, 0x37
        /*0002*/ 	.short	(.L_67 - .L_66)
.L_66:
        /*0004*/ 	.word	0x00000082


	//----- nvinfo : EIATTR_KPARAM_INFO
	.align		4
.L_67:
        /*0008*/ 	.byte	0x04, 0x17
        /*000a*/ 	.short	(.L_69 - .L_68)
.L_68:
        /*000c*/ 	.word	0x00000000
        /*0010*/ 	.short	0x0003
        /*0012*/ 	.short	0x0014
        /*0014*/ 	.byte	0x00, 0xf0, 0x11, 0x00


	//----- nvinfo : EIATTR_KPARAM_INFO
	.align		4
.L_69:
        /*0018*/ 	.byte	0x04, 0x17
        /*001a*/ 	.short	(.L_71 - .L_70)
.L_70:
        /*001c*/ 	.word	0x00000000
        /*0020*/ 	.short	0x0002
        /*0022*/ 	.short	0x0010
        /*0024*/ 	.byte	0x00, 0xf0, 0x11, 0x00


	//----- nvinfo : EIATTR_KPARAM_INFO
	.align		4
.L_71:
        /*0028*/ 	.byte	0x04, 0x17
        /*002a*/ 	.short	(.L_73 - .L_72)
.L_72:
        /*002c*/ 	.word	0x00000000
        /*0030*/ 	.short	0x0001
        /*0032*/ 	.short	0x0008
        /*0034*/ 	.byte	0x00, 0xf5, 0x21, 0x00


	//----- nvinfo : EIATTR_KPARAM_INFO
	.align		4
.L_73:
        /*0038*/ 	.byte	0x04, 0x17
        /*003a*/ 	.short	(.L_75 - .L_74)
.L_74:
        /*003c*/ 	.word	0x00000000
        /*0040*/ 	.short	0x0000
        /*0042*/ 	.short	0x0000
        /*0044*/ 	.byte	0x00, 0xf5, 0x21, 0x00


	//----- nvinfo : EIATTR_SPARSE_MMA_MASK
	.align		4
.L_75:
        /*0048*/ 	.byte	0x03, 0x50
        /*004a*/ 	.short	0x0000


	//----- nvinfo : EIATTR_MAXREG_COUNT
	.align		4
        /*004c*/ 	.byte	0x03, 0x1b
        /*004e*/ 	.short	0x00ff


	//----- nvinfo : EIATTR_MERCURY_ISA_VERSION
	.align		4
        /*0050*/ 	.byte	0x03, 0x5f
        /*0052*/ 	.short	0x0101


	//----- nvinfo : EIATTR_VRC_CTA_INIT_COUNT
	.align		4
        /*0054*/ 	.byte	0x02, 0x4a
	.zero		1
	.zero		1


	//----- nvinfo : EIATTR_EXIT_INSTR_OFFSETS
	.align		4
        /*0058*/ 	.byte	0x04, 0x1c
        /*005a*/ 	.short	(.L_77 - .L_76)


	//   ....[0]....
.L_76:
        /*005c*/ 	.word	0x000000b0


	//   ....[1]....
        /*0060*/ 	.word	0x00000b70


	//----- nvinfo : EIATTR_CRS_STACK_SIZE
	.align		4
.L_77:
        /*0064*/ 	.byte	0x04, 0x1e
        /*0066*/ 	.short	(.L_79 - .L_78)
.L_78:
        /*0068*/ 	.word	0x00000000


	//----- nvinfo : EIATTR_CBANK_PARAM_SIZE
	.align		4
.L_79:
        /*006c*/ 	.byte	0x03, 0x19
        /*006e*/ 	.short	0x0018


	//----- nvinfo : EIATTR_PARAM_CBANK
	.align		4
        /*0070*/ 	.byte	0x04, 0x0a
        /*0072*/ 	.short	(.L_81 - .L_80)
	.align		4
.L_80:
        /*0074*/ 	.word	index@(.nv.constant0.imageBlur)
        /*0078*/ 	.short	0x0380
        /*007a*/ 	.short	0x0018


	//----- nvinfo : EIATTR_SW_WAR
	.align		4
.L_81:
        /*007c*/ 	.byte	0x04, 0x36
        /*007e*/ 	.short	(.L_83 - .L_82)
.L_82:
        /*0080*/ 	.word	0x00000008
.L_83:


//--------------------- .nv.info.intToFloat       --------------------------
	.section	.nv.info.intToFloat,"",@"SHT_CUDA_INFO"
	.sectionflags	@""
	.align	4


	//----- nvinfo : EIATTR_CUDA_API_VERSION
	.align		4
        /*0000*/ 	.byte	0x04, 0x37
        /*0002*/ 	.short	(.L_85 - .L_84)
.L_84:
        /*0004*/ 	.word	0x00000082


	//----- nvinfo : EIATTR_KPARAM_INFO
	.align		4
.L_85:
        /*0008*/ 	.byte	0x04, 0x17
        /*000a*/ 	.short	(.L_87 - .L_86)
.L_86:
        /*000c*/ 	.word	0x00000000
        /*0010*/ 	.short	0x0003
        /*0012*/ 	.short	0x0014
        /*0014*/ 	.byte	0x00, 0xf0, 0x11, 0x00


	//----- nvinfo : EIATTR_KPARAM_INFO
	.align		4
.L_87:
        /*0018*/ 	.byte	0x04, 0x17
        /*001a*/ 	.short	(.L_89 - .L_88)
.L_88:
        /*001c*/ 	.word	0x00000000
        /*0020*/ 	.short	0x0002
        /*0022*/ 	.short	0x0010
        /*0024*/ 	.byte	0x00, 0xf0, 0x11, 0x00


	//----- nvinfo : EIATTR_KPARAM_INFO
	.align		4
.L_89:
        /*0028*/ 	.byte	0x04, 0x17
        /*002a*/ 	.short	(.L_91 - .L_90)
.L_90:
        /*002c*/ 	.word	0x00000000
        /*0030*/ 	.short	0x0001
        /*0032*/ 	.short	0x0008
        /*0034*/ 	.byte	0x00, 0xf5, 0x21, 0x00


	//----- nvinfo : EIATTR_KPARAM_INFO
	.align		4
.L_91:
        /*0038*/ 	.byte	0x04, 0x17
        /*003a*/ 	.short	(.L_93 - .L_92)
.L_92:
        /*003c*/ 	.word	0x00000000
        /*0040*/ 	.short	0x0000
        /*0042*/ 	.short	0x0000
        /*0044*/ 	.byte	0x00, 0xf5, 0x21, 0x00


	//----- nvinfo : EIATTR_SPARSE_MMA_MASK
	.align		4
.L_93:
        /*0048*/ 	.byte	0x03, 0x50
        /*004a*/ 	.short	0x0000


	//----- nvinfo : EIATTR_MAXREG_COUNT
	.align		4
        /*004c*/ 	.byte	0x03, 0x1b
        /*004e*/ 	.short	0x00ff


	//----- nvinfo : EIATTR_MERCURY_ISA_VERSION
	.align		4
        /*0050*/ 	.byte	0x03, 0x5f
        /*0052*/ 	.short	0x0101


	//----- nvinfo : EIATTR_VRC_CTA_INIT_COUNT
	.align		4
        /*0054*/ 	.byte	0x02, 0x4a
	.zero		1
	.zero		1


	//----- nvinfo : EIATTR_EXIT_INSTR_OFFSETS
	.align		4
        /*0058*/ 	.byte	0x04, 0x1c
        /*005a*/ 	.short	(.L_95 - .L_94)


	//   ....[0]....
.L_94:
        /*005c*/ 	.word	0x000000c0


	//   ....[1]....
        /*0060*/ 	.word	0x00000170


	//----- nvinfo : EIATTR_CBANK_PARAM_SIZE
	.align		4
.L_95:
        /*0064*/ 	.byte	0x03, 0x19
        /*0066*/ 	.short	0x0018


	//----- nvinfo : EIATTR_PARAM_CBANK
	.align		4
        /*0068*/ 	.byte	0x04, 0x0a
        /*006a*/ 	.short	(.L_97 - .L_96)
	.align		4
.L_96:
        /*006c*/ 	.word	index@(.nv.constant0.intToFloat)
        /*0070*/ 	.short	0x0380
        /*0072*/ 	.short	0x0018


	//----- nvinfo : EIATTR_SW_WAR
	.align		4
.L_97:
        /*0074*/ 	.byte	0x04, 0x36
        /*0076*/ 	.short	(.L_99 - .L_98)
.L_98:
        /*0078*/ 	.word	0x00000008
.L_99:


//--------------------- .nv.info.RGB2Grayscale    --------------------------
	.section	.nv.info.RGB2Grayscale,"",@"SHT_CUDA_INFO"
	.sectionflags	@""
	.align	4


	//----- nvinfo : EIATTR_CUDA_API_VERSION
	.align		4
        /*0000*/ 	.byte	0x04, 0x37
        /*0002*/ 	.short	(.L_101 - .L_100)
.L_100:
        /*0004*/ 	.word	0x00000082


	//----- nvinfo : EIATTR_KPARAM_INFO
	.align		4
.L_101:
        /*0008*/ 	.byte	0x04, 0x17
        /*000a*/ 	.short	(.L_103 - .L_102)
.L_102:
        /*000c*/ 	.word	0x00000000
        /*0010*/ 	.short	0x0003
        /*0012*/ 	.short	0x0014
        /*0014*/ 	.byte	0x00, 0xf0, 0x11, 0x00


	//----- nvinfo : EIATTR_KPARAM_INFO
	.align		4
.L_103:
        /*0018*/ 	.byte	0x04, 0x17
        /*001a*/ 	.short	(.L_105 - .L_104)
.L_104:
        /*001c*/ 	.word	0x00000000
        /*0020*/ 	.short	0x0002
        /*0022*/ 	.short	0x0010
        /*0024*/ 	.byte	0x00, 0xf0, 0x11, 0x00


	//----- nvinfo : EIATTR_KPARAM_INFO
	.align		4
.L_105:
        /*0028*/ 	.byte	0x04, 0x17
        /*002a*/ 	.short	(.L_107 - .L_106)
.L_106:
        /*002c*/ 	.word	0x00000000
        /*0030*/ 	.short	0x0001
        /*0032*/ 	.short	0x0008
        /*0034*/ 	.byte	0x00, 0xf5, 0x21, 0x00


	//----- nvinfo : EIATTR_KPARAM_INFO
	.align		4
.L_107:
        /*0038*/ 	.byte	0x04, 0x17
        /*003a*/ 	.short	(.L_109 - .L_108)
.L_108:
        /*003c*/ 	.word	0x00000000
        /*0040*/ 	.short	0x0000
        /*0042*/ 	.short	0x0000
        /*0044*/ 	.byte	0x00, 0xf5, 0x21, 0x00


	//----- nvinfo : EIATTR_SPARSE_MMA_MASK
	.align		4
.L_109:
        /*0048*/ 	.byte	0x03, 0x50
        /*004a*/ 	.short	0x0000


	//----- nvinfo : EIATTR_MAXREG_COUNT
	.align		4
        /*004c*/ 	.byte	0x03, 0x1b
        /*004e*/ 	.short	0x00ff


	//----- nvinfo : EIATTR_MERCURY_ISA_VERSION
	.align		4
        /*0050*/ 	.byte	0x03, 0x5f
        /*0052*/ 	.short	0x0101


	//----- nvinfo : EIATTR_VRC_CTA_INIT_COUNT
	.align		4
        /*0054*/ 	.byte	0x02, 0x4a
	.zero		1
	.zero		1


	//----- nvinfo : EIATTR_EXIT_INSTR_OFFSETS
	.align		4
        /*0058*/ 	.byte	0x04, 0x1c
        /*005a*/ 	.short	(.L_111 - .L_110)


	//   ....[0]....
.L_110:
        /*005c*/ 	.word	0x000000e0


	//   ....[1]....
        /*0060*/ 	.word	0x00000c30


	//----- nvinfo : EIATTR_CRS_STACK_SIZE
	.align		4
.L_111:
        /*0064*/ 	.byte	0x04, 0x1e
        /*0066*/ 	.short	(.L_113 - .L_112)
.L_112:
        /*0068*/ 	.word	0x00000000


	//----- nvinfo : EIATTR_CBANK_PARAM_SIZE
	.align		4
.L_113:
        /*006c*/ 	.byte	0x03, 0x19
        /*006e*/ 	.short	0x0018


	//----- nvinfo : EIATTR_PARAM_CBANK
	.align		4
        /*0070*/ 	.byte	0x04, 0x0a
        /*0072*/ 	.short	(.L_115 - .L_114)
	.align		4
.L_114:
        /*0074*/ 	.word	index@(.nv.constant0.RGB2Grayscale)
        /*0078*/ 	.short	0x0380
        /*007a*/ 	.short	0x0018


	//----- nvinfo : EIATTR_SW_WAR
	.align		4
.L_115:
        /*007c*/ 	.byte	0x04, 0x36
        /*007e*/ 	.short	(.L_117 - .L_116)
.L_116:
        /*0080*/ 	.word	0x00000008
.L_117:


//--------------------- .nv.callgraph             --------------------------
	.section	.nv.callgraph,"",@"SHT_CUDA_CALLGRAPH"
	.align	4
	.sectionentsize	8
	.align		4
        /*0000*/ 	.word	0x00000000
	.align		4
        /*0004*/ 	.word	0xffffffff
	.align		4
        /*0008*/ 	.word	0x00000000
	.align		4
        /*000c*/ 	.word	0xfffffffe
	.align		4
        /*0010*/ 	.word	0x00000000
	.align		4
        /*0014*/ 	.word	0xfffffffd
	.align		4
        /*0018*/ 	.word	0x00000000
	.align		4
        /*001c*/ 	.word	0xfffffffc


//--------------------- .text.normalizeFloat      --------------------------
	.section	.text.normalizeFloat,"ax",@progbits
	.align	128
        .global         normalizeFloat
        .type           normalizeFloat,@function
        .size           normalizeFloat,(.L_x_31 - normalizeFloat)
        .other          normalizeFloat,@"STO_CUDA_ENTRY STV_DEFAULT"
normalizeFloat:
.text.normalizeFloat:
[----:B------:R-:W-:Y:S01]  /*0000*/  LDC R1, c[0x0][0x37c] ;  /* 0x0000df00ff017b82 */ /* 0x000fe20000000800 */
[----:B------:R-:W0:Y:S07]  /*0010*/  S2R R2, SR_TID.Y ;  /* 0x0000000000027919 */ /* 0x000e2e0000002200 */
[----:B------:R-:W1:Y:S01]  /*0020*/  LDC R0, c[0x0][0x360] ;  /* 0x0000d800ff007b82 */ /* 0x000e620000000800 */
[----:B------:R-:W2:Y:S01]  /*0030*/  LDCU.64 UR8, c[0x0][0x388] ;  /* 0x00007100ff0877ac */ /* 0x000ea20008000a00 */
[----:B------:R-:W1:Y:S06]  /*0040*/  S2R R3, SR_TID.X ;  /* 0x0000000000037919 */ /* 0x000e6c0000002100 */
[----:B------:R-:W0:Y:S08]  /*0050*/  S2UR UR5, SR_CTAID.Y ;  /* 0x00000000000579c3 */ /* 0x000e300000002600 */
[----:B------:R-:W0:Y:S08]  /*0060*/  LDC R5, c[0x0][0x364] ;  /* 0x0000d900ff057b82 */ /* 0x000e300000000800 */
[----:B------:R-:W1:Y:S01]  /*0070*/  S2UR UR4, SR_CTAID.X ;  /* 0x00000000000479c3 */ /* 0x000e620000002500 */
[----:B0-----:R-:W-:-:S05]  /*0080*/  IMAD R5, R5, UR5, R2 ;  /* 0x0000000505057c24 */ /* 0x001fca000f8e0202 */
[----:B--2---:R-:W-:Y:S01]  /*0090*/  ISETP.GE.AND P0, PT, R5, UR9, PT ;  /* 0x0000000905007c0c */ /* 0x004fe2000bf06270 */
[----:B-1----:R-:W-:-:S05]  /*00a0*/  IMAD R0, R0, UR4, R3 ;  /* 0x0000000400007c24 */ /* 0x002fca000f8e0203 */
[----:B------:R-:W-:-:S13]  /*00b0*/  ISETP.GE.OR P0, PT, R0, UR8, P0 ;  /* 0x0000000800007c0c */ /* 0x000fda0008706670 */
[----:B------:R-:W-:Y:S05]  /*00c0*/  @P0 EXIT ;  /* 0x000000000000094d */ /* 0x000fea0003800000 */
[----:B------:R-:W0:Y:S01]  /*00d0*/  LDC.64 R2, c[0x0][0x380] ;  /* 0x0000e000ff027b82 */ /* 0x000e220000000a00 */
[----:B------:R-:W1:Y:S01]  /*00e0*/  LDCU.64 UR6, c[0x0][0x358] ;  /* 0x00006b00ff0677ac */ /* 0x000e620008000a00 */
[----:B------:R-:W-:-:S04]  /*00f0*/  IMAD R5, R5, UR8, R0 ;  /* 0x0000000805057c24 */ /* 0x000fc8000f8e0200 */
[----:B0-----:R-:W-:-:S05]  /*0100*/  IMAD.WIDE R2, R5, 0x4, R2 ;  /* 0x0000000405027825 */ /* 0x001fca00078e0202 */
[----:B-1----:R-:W2:Y:S01]  /*0110*/  LDG.E R0, desc[UR6][R2.64] ;  /* 0x0000000602007981 */ /* 0x002ea2000c1e1900 */
[----:B------:R-:W-:Y:S01]  /*0120*/  IMAD.MOV.U32 R5, RZ, RZ, 0x3b808081 ;  /* 0x3b808081ff057424 */ /* 0x000fe200078e00ff */
[----:B------:R-:W-:Y:S01]  /*0130*/  BSSY.RECONVERGENT B1, `(.L_x_0) ;  /* 0x000000c000017945 */ /* 0x000fe20003800200 */
[----:B------:R-:W-:-:S04]  /*0140*/  IMAD.MOV.U32 R4, RZ, RZ, 0x437f0000 ;  /* 0x437f0000ff047424 */ /* 0x000fc800078e00ff */
[----:B------:R-:W-:-:S04]  /*0150*/  FFMA R4, R5, -R4, 1 ;  /* 0x3f80000005047423 */ /* 0x000fc80000000804 */
[----:B------:R-:W-:Y:S01]  /*0160*/  FFMA R5, R4, R5, 0.0039215688593685626984 ;  /* 0x3b80808104057423 */ /* 0x000fe20000000005 */
[----:B--2---:R-:W0:Y:S03]  /*0170*/  FCHK P0, R0, 255 ;  /* 0x437f000000007902 */ /* 0x004e260000000000 */
[----:B------:R-:W-:-:S04]  /*0180*/  FFMA R4, R0, R5, RZ ;  /* 0x0000000500047223 */ /* 0x000fc800000000ff */
[----:B------:R-:W-:-:S04]  /*0190*/  FFMA R6, R4, -255, R0 ;  /* 0xc37f000004067823 */ /* 0x000fc80000000000 */
[----:B------:R-:W-:Y:S01]  /*01a0*/  FFMA R5, R5, R6, R4 ;  /* 0x0000000605057223 */ /* 0x000fe20000000004 */
[----:B0-----:R-:W-:Y:S06]  /*01b0*/  @!P0 BRA `(.L_x_1) ;  /* 0x00000000000c8947 */ /* 0x001fec0003800000 */
[----:B------:R-:W-:-:S07]  /*01c0*/  MOV R4, 0x1e0 ;  /* 0x000001e000047802 */ /* 0x000fce0000000f00 */
[----:B------:R-:W-:Y:S05]  /*01d0*/  CALL.REL.NOINC `($__internal_0_$__cuda_sm3x_div_rn_noftz_f32_slowpath) ;  /* 0x0000000000107944 */ /* 0x000fea0003c00000 */
[----:B------:R-:W-:-:S07]  /*01e0*/  IMAD.MOV.U32 R5, RZ, RZ, R6 ;  /* 0x000000ffff057224 */ /* 0x000fce00078e0006 */
.L_x_1:
[----:B------:R-:W-:Y:S05]  /*01f0*/  BSYNC.RECONVERGENT B1 ;  /* 0x0000000000017941 */ /* 0x000fea0003800200 */
.L_x_0:
[----:B------:R-:W-:Y:S01]  /*0200*/  STG.E desc[UR6][R2.64], R5 ;  /* 0x0000000502007986 */ /* 0x000fe2000c101906 */
[----:B------:R-:W-:Y:S05]  /*0210*/  EXIT ;  /* 0x000000000000794d */ /* 0x000fea0003800000 */
        .weak           $__internal_0_$__cuda_sm3x_div_rn_noftz_f32_slowpath
        .type           $__internal_0_$__cuda_sm3x_div_rn_noftz_f32_slowpath,@function
        .size           $__internal_0_$__cuda_sm3x_div_rn_noftz_f32_slowpath,(.L_x_31 - $__internal_0_$__cuda_sm3x_div_rn_noftz_f32_slowpath)
$__internal_0_$__cuda_sm3x_div_rn_noftz_f32_slowpath:
[--C-:B------:R-:W-:Y:S01]  /*0220*/  SHF.R.U32.HI R5, RZ, 0x17, R0.reuse ;  /* 0x00000017ff057819 */ /* 0x100fe20000011600 */
[----:B------:R-:W-:Y:S04]  /*0230*/  BSSY.RECONVERGENT B0, `(.L_x_2) ;  /* 0x000005c000007945 */ /* 0x000fe80003800200 */
[----:B------:R-:W-:Y:S01]  /*0240*/  BSSY.RELIABLE B2, `(.L_x_3) ;  /* 0x000001a000027945 */ /* 0x000fe20003800100 */
[----:B------:R-:W-:Y:S01]  /*0250*/  IMAD.MOV.U32 R6, RZ, RZ, R0 ;  /* 0x000000ffff067224 */ /* 0x000fe200078e0000 */
[----:B------:R-:W-:-:S05]  /*0260*/  LOP3.LUT R5, R5, 0xff, RZ, 0xc0, !PT ;  /* 0x000000ff05057812 */ /* 0x000fca00078ec0ff */
[----:B------:R-:W-:-:S05]  /*0270*/  VIADD R8, R5, 0xffffffff ;  /* 0xffffffff05087836 */ /* 0x000fca0000000000 */
[----:B------:R-:W-:-:S13]  /*0280*/  ISETP.GT.U32.OR P0, PT, R8, 0xfd, !PT ;  /* 0x000000fd0800780c */ /* 0x000fda0007f04470 */
[----:B------:R-:W-:Y:S01]  /*0290*/  @!P0 IMAD.MOV.U32 R7, RZ, RZ, RZ ;  /* 0x000000ffff078224 */ /* 0x000fe200078e00ff */
[----:B------:R-:W-:Y:S06]  /*02a0*/  @!P0 BRA `(.L_x_4) ;  /* 0x00000000004c8947 */ /* 0x000fec0003800000 */
[----:B------:R-:W-:-:S13]  /*02b0*/  FSETP.GTU.FTZ.AND P0, PT, |R0|, +INF , PT ;  /* 0x7f8000000000780b */ /* 0x000fda0003f1c200 */
[----:B------:R-:W-:Y:S05]  /*02c0*/  @P0 BREAK.RELIABLE B2 ;  /* 0x0000000000020942 */ /* 0x000fea0003800100 */
[----:B------:R-:W-:Y:S05]  /*02d0*/  @P0 BRA `(.L_x_5) ;  /* 0x0000000400400947 */ /* 0x000fea0003800000 */
[----:B------:R-:W-:-:S05]  /*02e0*/  IMAD.MOV.U32 R7, RZ, RZ, 0x437f0000 ;  /* 0x437f0000ff077424 */ /* 0x000fca00078e00ff */
[----:B------:R-:W-:-:S13]  /*02f0*/  LOP3.LUT P0, RZ, R7, 0x7fffffff, R6, 0xc8, !PT ;  /* 0x7fffffff07ff7812 */ /* 0x000fda000780c806 */
[----:B------:R-:W-:Y:S05]  /*0300*/  @!P0 BREAK.RELIABLE B2 ;  /* 0x0000000000028942 */ /* 0x000fea0003800100 */
[----:B------:R-:W-:Y:S05]  /*0310*/  @!P0 BRA `(.L_x_6) ;  /* 0x0000000400288947 */ /* 0x000fea0003800000 */
[----:B------:R-:W-:-:S13]  /*0320*/  LOP3.LUT P0, RZ, R6, 0x7fffffff, RZ, 0xc0, !PT ;  /* 0x7fffffff06ff7812 */ /* 0x000fda000780c0ff */
[----:B------:R-:W-:Y:S05]  /*0330*/  @!P0 BREAK.RELIABLE B2 ;  /* 0x0000000000028942 */ /* 0x000fea0003800100 */
[----:B------:R-:W-:Y:S05]  /*0340*/  @!P0 BRA `(.L_x_7) ;  /* 0x0000000400148947 */ /* 0x000fea0003800000 */
[----:B------:R-:W-:Y:S02]  /*0350*/  FSETP.NEU.FTZ.AND P0, PT, |R0|, +INF , PT ;  /* 0x7f8000000000780b */ /* 0x000fe40003f1d200 */
[----:B------:R-:W-:-:S04]  /*0360*/  LOP3.LUT P1, RZ, R7, 0x7fffffff, RZ, 0xc0, !PT ;  /* 0x7fffffff07ff7812 */ /* 0x000fc8000782c0ff */
[----:B------:R-:W-:-:S13]  /*0370*/  PLOP3.LUT P0, PT, P0, P1, PT, 0x2f, 0xf2 ;  /* 0x0000000000f2781c */ /* 0x000fda0000702577 */
[----:B------:R-:W-:Y:S05]  /*0380*/  @P0 BREAK.RELIABLE B2 ;  /* 0x0000000000020942 */ /* 0x000fea0003800100 */
[----:B------:R-:W-:Y:S05]  /*0390*/  @P0 BRA `(.L_x_8) ;  /* 0x0000000000f40947 */ /* 0x000fea0003800000 */
[----:B------:R-:W-:-:S13]  /*03a0*/  ISETP.GE.AND P0, PT, R8, RZ, PT ;  /* 0x000000ff0800720c */ /* 0x000fda0003f06270 */
[----:B------:R-:W-:Y:S02]  /*03b0*/  @P0 IMAD.MOV.U32 R7, RZ, RZ, RZ ;  /* 0x000000ffff070224 */ /* 0x000fe400078e00ff */
[----:B------:R-:W-:Y:S01]  /*03c0*/  @!P0 FFMA R6, R0, 1.84467440737095516160e+19, RZ ;  /* 0x5f80000000068823 */ /* 0x000fe200000000ff */
[----:B------:R-:W-:-:S07]  /*03d0*/  @!P0 IMAD.MOV.U32 R7, RZ, RZ, -0x40 ;  /* 0xffffffc0ff078424 */ /* 0x000fce00078e00ff */
.L_x_4:
[----:B------:R-:W-:Y:S05]  /*03e0*/  BSYNC.RELIABLE B2 ;  /* 0x0000000000027941 */ /* 0x000fea0003800100 */
.L_x_3:
[----:B------:R-:W-:Y:S01]  /*03f0*/  UMOV UR4, 0x437f0000 ;  /* 0x437f000000047882 */ /* 0x000fe20000000000 */
[----:B------:R-:W-:Y:S01]  /*0400*/  VIADD R5, R5, 0xffffff81 ;  /* 0xffffff8105057836 */ /* 0x000fe20000000000 */
[----:B------:R-:W-:Y:S01]  /*0410*/  UIADD3 UR4, UPT, UPT, UR4, -0x3800000, URZ ;  /* 0xfc80000004047890 */ /* 0x000fe2000fffe0ff */
[----:B------:R-:W-:Y:S02]  /*0420*/  BSSY.RECONVERGENT B2, `(.L_x_9) ;  /* 0x0000033000027945 */ /* 0x000fe40003800200 */
[----:B------:R-:W-:Y:S01]  /*0430*/  IMAD R0, R5, -0x800000, R6 ;  /* 0xff80000005007824 */ /* 0x000fe200078e0206 */
[----:B------:R-:W-:Y:S02]  /*0440*/  IADD3 R7, PT, PT, R7, -0x7, R5 ;  /* 0xfffffff907077810 */ /* 0x000fe40007ffe005 */
[----:B------:R-:W-:-:S03]  /*0450*/  FADD.FTZ R9, -RZ, -UR4 ;  /* 0x80000004ff097e21 */ /* 0x000fc60008010100 */
[----:B------:R-:W0:Y:S02]  /*0460*/  MUFU.RCP R8, UR4 ;  /* 0x0000000400087d08 */ /* 0x000e240008001000 */
[----:B0-----:R-:W-:-:S04]  /*0470*/  FFMA R11, R8, R9, 1 ;  /* 0x3f800000080b7423 */ /* 0x001fc80000000009 */
[----:B------:R-:W-:-:S04]  /*0480*/  FFMA R11, R8, R11, R8 ;  /* 0x0000000b080b7223 */ /* 0x000fc80000000008 */
[----:B------:R-:W-:-:S04]  /*0490*/  FFMA R6, R0, R11, RZ ;  /* 0x0000000b00067223 */ /* 0x000fc800000000ff */
[----:B------:R-:W-:-:S04]  /*04a0*/  FFMA R8, R9, R6, R0 ;  /* 0x0000000609087223 */ /* 0x000fc80000000000 */
[----:B------:R-:W-:-:S04]  /*04b0*/  FFMA R8, R11, R8, R6 ;  /* 0x000000080b087223 */ /* 0x000fc80000000006 */
[----:B------:R-:W-:-:S04]  /*04c0*/  FFMA R9, R9, R8, R0 ;  /* 0x0000000809097223 */ /* 0x000fc80000000000 */
[----:B------:R-:W-:-:S05]  /*04d0*/  FFMA R6, R11, R9, R8 ;  /* 0x000000090b067223 */ /* 0x000fca0000000008 */
[----:B------:R-:W-:-:S04]  /*04e0*/  SHF.R.U32.HI R0, RZ, 0x17, R6 ;  /* 0x00000017ff007819 */ /* 0x000fc80000011606 */
[----:B------:R-:W-:-:S05]  /*04f0*/  LOP3.LUT R0, R0, 0xff, RZ, 0xc0, !PT ;  /* 0x000000ff00007812 */ /* 0x000fca00078ec0ff */
[----:B------:R-:W-:-:S04]  /*0500*/  IMAD.IADD R10, R0, 0x1, R7 ;  /* 0x00000001000a7824 */ /* 0x000fc800078e0207 */
[----:B------:R-:W-:-:S05]  /*0510*/  VIADD R0, R10, 0xffffffff ;  /* 0xffffffff0a007836 */ /* 0x000fca0000000000 */
[----:B------:R-:W-:-:S13]  /*0520*/  ISETP.GE.U32.AND P0, PT, R0, 0xfe, PT ;  /* 0x000000fe0000780c */ /* 0x000fda0003f06070 */
[----:B------:R-:W-:Y:S05]  /*0530*/  @!P0 BRA `(.L_x_10) ;  /* 0x0000000000808947 */ /* 0x000fea0003800000 */
[----:B------:R-:W-:-:S13]  /*0540*/  ISETP.GT.AND P0, PT, R10, 0xfe, PT ;  /* 0x000000fe0a00780c */ /* 0x000fda0003f04270 */
[----:B------:R-:W-:Y:S05]  /*0550*/  @P0 BRA `(.L_x_11) ;  /* 0x00000000006c0947 */ /* 0x000fea0003800000 */
[----:B------:R-:W-:-:S13]  /*0560*/  ISETP.GE.AND P0, PT, R10, 0x1, PT ;  /* 0x000000010a00780c */ /* 0x000fda0003f06270 */
[----:B------:R-:W-:Y:S05]  /*0570*/  @P0 BRA `(.L_x_12) ;  /* 0x0000000000740947 */ /* 0x000fea0003800000 */
[----:B------:R-:W-:Y:S02]  /*0580*/  ISETP.GE.AND P0, PT, R10, -0x18, PT ;  /* 0xffffffe80a00780c */ /* 0x000fe40003f06270 */
[----:B------:R-:W-:-:S11]  /*0590*/  LOP3.LUT R6, R6, 0x80000000, RZ, 0xc0, !PT ;  /* 0x8000000006067812 */ /* 0x000fd600078ec0ff */
[----:B------:R-:W-:Y:S05]  /*05a0*/  @!P0 BRA `(.L_x_12) ;  /* 0x0000000000688947 */ /* 0x000fea0003800000 */
[CC--:B------:R-:W-:Y:S01]  /*05b0*/  FFMA.RZ R0, R11.reuse, R9.reuse, R8 ;  /* 0x000000090b007223 */ /* 0x0c0fe2000000c008 */
[----:B------:R-:W-:Y:S01]  /*05c0*/  IMAD.MOV R7, RZ, RZ, -R10 ;  /* 0x000000ffff077224 */ /* 0x000fe200078e0a0a */
[C---:B------:R-:W-:Y:S02]  /*05d0*/  ISETP.NE.AND P2, PT, R10.reuse, RZ, PT ;  /* 0x000000ff0a00720c */ /* 0x040fe40003f45270 */
[----:B------:R-:W-:Y:S02]  /*05e0*/  ISETP.NE.AND P1, PT, R10, RZ, PT ;  /* 0x000000ff0a00720c */ /* 0x000fe40003f25270 */
[----:B------:R-:W-:Y:S01]  /*05f0*/  LOP3.LUT R5, R0, 0x7fffff, RZ, 0xc0, !PT ;  /* 0x007fffff00057812 */ /* 0x000fe200078ec0ff */
[CCC-:B------:R-:W-:Y:S01]  /*0600*/  FFMA.RP R0, R11.reuse, R9.reuse, R8.reuse ;  /* 0x000000090b007223 */ /* 0x1c0fe20000008008 */
[----:B------:R-:W-:Y:S01]  /*0610*/  FFMA.RM R11, R11, R9, R8 ;  /* 0x000000090b0b7223 */ /* 0x000fe20000004008 */
[----:B------:R-:W-:Y:S01]  /*0620*/  VIADD R8, R10, 0x20 ;  /* 0x000000200a087836 */ /* 0x000fe20000000000 */
[----:B------:R-:W-:-:S03]  /*0630*/  LOP3.LUT R5, R5, 0x800000, RZ, 0xfc, !PT ;  /* 0x0080000005057812 */ /* 0x000fc600078efcff */
[----:B------:R-:W-:Y:S02]  /*0640*/  FSETP.NEU.FTZ.AND P0, PT, R0, R11, PT ;  /* 0x0000000b0000720b */ /* 0x000fe40003f1d000 */
[----:B------:R-:W-:Y:S02]  /*0650*/  SHF.L.U32 R8, R5, R8, RZ ;  /* 0x0000000805087219 */ /* 0x000fe400000006ff */
[----:B------:R-:W-:Y:S02]  /*0660*/  SEL R0, R7, RZ, P2 ;  /* 0x000000ff07007207 */ /* 0x000fe40001000000 */
[----:B------:R-:W-:Y:S02]  /*0670*/  ISETP.NE.AND P1, PT, R8, RZ, P1 ;  /* 0x000000ff0800720c */ /* 0x000fe40000f25270 */
[----:B------:R-:W-:Y:S02]  /*0680*/  SHF.R.U32.HI R0, RZ, R0, R5 ;  /* 0x00000000ff007219 */ /* 0x000fe40000011605 */
[----:B------:R-:W-:-:S02]  /*0690*/  PLOP3.LUT P0, PT, P0, P1, PT, 0xf8, 0x8f ;  /* 0x00000000008f781c */ /* 0x000fc40000703f70 */
[----:B------:R-:W-:Y:S02]  /*06a0*/  SHF.R.U32.HI R8, RZ, 0x1, R0 ;  /* 0x00000001ff087819 */ /* 0x000fe40000011600 */
[----:B------:R-:W-:-:S04]  /*06b0*/  SEL R5, RZ, 0x1, !P0 ;  /* 0x00000001ff057807 */ /* 0x000fc80004000000 */
[----:B------:R-:W-:-:S04]  /*06c0*/  LOP3.LUT R5, R5, 0x1, R8, 0xf8, !PT ;  /* 0x0000000105057812 */ /* 0x000fc800078ef808 */
[----:B------:R-:W-:-:S05]  /*06d0*/  LOP3.LUT R5, R5, R0, RZ, 0xc0, !PT ;  /* 0x0000000005057212 */ /* 0x000fca00078ec0ff */
[----:B------:R-:W-:-:S05]  /*06e0*/  IMAD.IADD R5, R8, 0x1, R5 ;  /* 0x0000000108057824 */ /* 0x000fca00078e0205 */
[----:B------:R-:W-:Y:S01]  /*06f0*/  LOP3.LUT R6, R5, R6, RZ, 0xfc, !PT ;  /* 0x0000000605067212 */ /* 0x000fe200078efcff */
[----:B------:R-:W-:Y:S06]  /*0700*/  BRA `(.L_x_12) ;  /* 0x0000000000107947 */ /* 0x000fec0003800000 */
.L_x_11:
[----:B------:R-:W-:-:S04]  /*0710*/  LOP3.LUT R6, R6, 0x80000000, RZ, 0xc0, !PT ;  /* 0x8000000006067812 */ /* 0x000fc800078ec0ff */
[----:B------:R-:W-:Y:S01]  /*0720*/  LOP3.LUT R6, R6, 0x7f800000, RZ, 0xfc, !PT ;  /* 0x7f80000006067812 */ /* 0x000fe200078efcff */
[----:B------:R-:W-:Y:S06]  /*0730*/  BRA `(.L_x_12) ;  /* 0x0000000000047947 */ /* 0x000fec0003800000 */
.L_x_10:
[----:B------:R-:W-:-:S07]  /*0740*/  IMAD R6, R7, 0x800000, R6 ;  /* 0x0080000007067824 */ /* 0x000fce00078e0206 */
.L_x_12:
[----:B------:R-:W-:Y:S05]  /*0750*/  BSYNC.RECONVERGENT B2 ;  /* 0x0000000000027941 */ /* 0x000fea0003800200 */
.L_x_9:
[----:B------:R-:W-:Y:S05]  /*0760*/  BRA `(.L_x_13) ;  /* 0x0000000000207947 */ /* 0x000fea0003800000 */
.L_x_8:
[----:B------:R-:W-:-:S04]  /*0770*/  LOP3.LUT R6, R7, 0x80000000, R6, 0x48, !PT ;  /* 0x8000000007067812 */ /* 0x000fc800078e4806 */
[----:B------:R-:W-:Y:S01]  /*0780*/  LOP3.LUT R6, R6, 0x7f800000, RZ, 0xfc, !PT ;  /* 0x7f80000006067812 */ /* 0x000fe200078efcff */
[----:B------:R-:W-:Y:S06]  /*0790*/  BRA `(.L_x_13) ;  /* 0x0000000000147947 */ /* 0x000fec0003800000 */
.L_x_7:
[----:B------:R-:W-:Y:S01]  /*07a0*/  LOP3.LUT R6, R7, 0x80000000, R6, 0x48, !PT ;  /* 0x8000000007067812 */ /* 0x000fe200078e4806 */
[----:B------:R-:W-:Y:S06]  /*07b0*/  BRA `(.L_x_13) ;  /* 0x00000000000c7947 */ /* 0x000fec0003800000 */
.L_x_6:
[----:B------:R-:W0:Y:S01]  /*07c0*/  MUFU.RSQ R6, -QNAN ;  /* 0xffc0000000067908 */ /* 0x000e220000001400 */
[----:B------:R-:W-:Y:S05]  /*07d0*/  BRA `(.L_x_13) ;  /* 0x0000000000047947 */ /* 0x000fea0003800000 */
.L_x_5:
[----:B------:R-:W-:-:S07]  /*07e0*/  FADD.FTZ R6, R0, 255 ;  /* 0x437f000000067421 */ /* 0x000fce0000010000 */
.L_x_13:
[----:B------:R-:W-:Y:S05]  /*07f0*/  BSYNC.RECONVERGENT B0 ;  /* 0x0000000000007941 */ /* 0x000fea0003800200 */
.L_x_2:
[----:B------:R-:W-:-:S04]  /*0800*/  IMAD.MOV.U32 R5, RZ, RZ, 0x0 ;  /* 0x00000000ff057424 */ /* 0x000fc800078e00ff */
[----:B0-----:R-:W-:Y:S05]  /*0810*/  RET.REL.NODEC R4 `(normalizeFloat) ;  /* 0xfffffff404f87950 */ /* 0x001fea0003c3ffff */
.L_x_14:
[----:B------:R-:W-:-:S00]  /*0820*/  BRA `(.L_x_14) ;  /* 0xfffffffc00fc7947 */ /* 0x000fc0000383ffff */
[----:B------:R-:W-:-:S00]  /*0830*/  NOP ;  /* 0x0000000000007918 */ /* 0x000fc00000000000 */
        /* <DEDUP_REMOVED lines=12> */
.L_x_31:


//--------------------- .text.edgeDetectionLaplacianConv2D --------------------------
	.section	.text.edgeDetectionLaplacianConv2D,"ax",@progbits
	.align	128
        .global         edgeDetectionLaplacianConv2D
        .type           edgeDetectionLaplacianConv2D,@function
        .size           edgeDetectionLaplacianConv2D,(.L_x_33 - edgeDetectionLaplacianConv2D)
        .other          edgeDetectionLaplacianConv2D,@"STO_CUDA_ENTRY STV_DEFAULT"
edgeDetectionLaplacianConv2D:
.text.edgeDetectionLaplacianConv2D:
[----:B------:R-:W-:Y:S01]  /*0000*/  LDC R1, c[0x0][0x37c] ;  /* 0x0000df00ff017b82 */ /* 0x000fe20000000800 */
[----:B------:R-:W0:Y:S07]  /*0010*/  S2R R3, SR_TID.Y ;  /* 0x0000000000037919 */ /* 0x000e2e0000002200 */
[----:B------:R-:W0:Y:S01]  /*0020*/  S2UR UR4, SR_CTAID.Y ;  /* 0x00000000000479c3 */ /* 0x000e220000002600 */
[----:B------:R-:W1:Y:S01]  /*0030*/  LDCU.64 UR6, c[0x0][0x398] ;  /* 0x00007300ff0677ac */ /* 0x000e620008000a00 */
[----:B------:R-:W2:Y:S06]  /*0040*/  S2R R0, SR_TID.X ;  /* 0x0000000000007919 */ /* 0x000eac0000002100 */
[----:B------:R-:W0:Y:S08]  /*0050*/  LDC R6, c[0x0][0x364] ;  /* 0x0000d900ff067b82 */ /* 0x000e300000000800 */
[----:B------:R-:W2:Y:S08]  /*0060*/  S2UR UR5, SR_CTAID.X ;  /* 0x00000000000579c3 */ /* 0x000eb00000002500 */
[----:B------:R-:W2:Y:S01]  /*0070*/  LDC R25, c[0x0][0x360] ;  /* 0x0000d800ff197b82 */ /* 0x000ea20000000800 */
[----:B0-----:R-:W-:-:S05]  /*0080*/  IMAD R6, R6, UR4, R3 ;  /* 0x0000000406067c24 */ /* 0x001fca000f8e0203 */
[----:B-1----:R-:W-:Y:S01]  /*0090*/  ISETP.GE.AND P0, PT, R6, UR7, PT ;  /* 0x0000000706007c0c */ /* 0x002fe2000bf06270 */
[----:B--2---:R-:W-:-:S05]  /*00a0*/  IMAD R25, R25, UR5, R0 ;  /* 0x0000000519197c24 */ /* 0x004fca000f8e0200 */
[----:B------:R-:W-:-:S13]  /*00b0*/  ISETP.GE.OR P0, PT, R25, UR6, P0 ;  /* 0x0000000619007c0c */ /* 0x000fda0008706670 */
[----:B------:R-:W-:Y:S05]  /*00c0*/  @P0 EXIT ;  /* 0x000000000000094d */ /* 0x000fea0003800000 */
[C---:B------:R-:W-:Y:S01]  /*00d0*/  ISETP.GE.AND P3, PT, R25.reuse, RZ, PT ;  /* 0x000000ff1900720c */ /* 0x040fe20003f66270 */
[----:B------:R-:W0:Y:S01]  /*00e0*/  LDCU.64 UR8, c[0x0][0x380] ;  /* 0x00007000ff0877ac */ /* 0x000e220008000a00 */
[----:B------:R-:W-:Y:S01]  /*00f0*/  ISETP.GE.AND P1, PT, R25, 0x1, PT ;  /* 0x000000011900780c */ /* 0x000fe20003f26270 */
[C---:B------:R-:W-:Y:S01]  /*0100*/  VIADD R0, R6.reuse, 0xffffffff ;  /* 0xffffffff06007836 */ /* 0x040fe20000000000 */
[C---:B------:R-:W-:Y:S01]  /*0110*/  ISETP.EQ.OR P4, PT, R6.reuse, RZ, !P3 ;  /* 0x000000ff0600720c */ /* 0x040fe20005f82670 */
[----:B------:R-:W1:Y:S01]  /*0120*/  LDCU.64 UR4, c[0x0][0x358] ;  /* 0x00006b00ff0477ac */ /* 0x000e620008000a00 */
[----:B------:R-:W-:Y:S01]  /*0130*/  ISETP.EQ.OR P1, PT, R6, RZ, !P1 ;  /* 0x000000ff0600720c */ /* 0x000fe20004f22670 */
[----:B------:R-:W-:Y:S01]  /*0140*/  IMAD R0, R0, UR6, RZ ;  /* 0x0000000600007c24 */ /* 0x000fe2000f8e02ff */
[----:B------:R-:W-:-:S04]  /*0150*/  SHF.R.S32.HI R11, RZ, 0x1f, R25 ;  /* 0x0000001fff0b7819 */ /* 0x000fc80000011419 */
[C---:B------:R-:W-:Y:S01]  /*0160*/  IADD3 R5, P0, PT, R25.reuse, R0, RZ ;  /* 0x0000000019057210 */ /* 0x040fe20007f1e0ff */
[----:B------:R-:W-:Y:S01]  /*0170*/  IMAD R14, R6, UR6, RZ ;  /* 0x00000006060e7c24 */ /* 0x000fe2000f8e02ff */
[C---:B------:R-:W-:Y:S01]  /*0180*/  ISETP.GT.AND P2, PT, R25.reuse, UR6, PT ;  /* 0x0000000619007c0c */ /* 0x040fe2000bf44270 */
[----:B------:R-:W-:Y:S01]  /*0190*/  IMAD.MOV.U32 R24, RZ, RZ, RZ ;  /* 0x000000ffff187224 */ /* 0x000fe200078e00ff */
[----:B------:R-:W-:Y:S01]  /*01a0*/  LEA.HI.X.SX32 R10, R0, R11, 0x1, P0 ;  /* 0x0000000b000a7211 */ /* 0x000fe200000f0eff */
[----:B------:R-:W2:Y:S01]  /*01b0*/  @!P4 LDC.64 R12, c[0x0][0x380] ;  /* 0x0000e000ff0ccb82 */ /* 0x000ea20000000a00 */
[----:B------:R-:W-:Y:S01]  /*01c0*/  @!P4 IMAD.IADD R7, R25, 0x1, R0 ;  /* 0x000000011907c824 */ /* 0x000fe200078e0200 */
[----:B0-----:R-:W-:-:S04]  /*01d0*/  LEA R4, P0, R5, UR8, 0x2 ;  /* 0x0000000805047c11 */ /* 0x001fc8000f8010ff */
[----:B------:R-:W-:Y:S02]  /*01e0*/  LEA.HI.X R5, R5, UR9, R10, 0x2, P0 ;  /* 0x0000000905057c11 */ /* 0x000fe400080f140a */
[----:B------:R-:W0:Y:S08]  /*01f0*/  @!P1 LDC.64 R2, c[0x0][0x390] ;  /* 0x0000e400ff029b82 */ /* 0x000e300000000a00 */
[----:B------:R-:W3:Y:S01]  /*0200*/  @!P4 LDC.64 R8, c[0x0][0x390] ;  /* 0x0000e400ff08cb82 */ /* 0x000ee20000000a00 */
[----:B--2---:R-:W-:-:S07]  /*0210*/  @!P4 IMAD.WIDE R12, R7, 0x4, R12 ;  /* 0x00000004070cc825 */ /* 0x004fce00078e020c */
[----:B------:R-:W2:Y:S01]  /*0220*/  @P3 LDC.64 R20, c[0x0][0x380] ;  /* 0x0000e000ff143b82 */ /* 0x000ea20000000a00 */
[----:B-1----:R-:W4:Y:S04]  /*0230*/  @!P1 LDG.E R7, desc[UR4][R4.64+-0x4] ;  /* 0xfffffc0404079981 */ /* 0x002f28000c1e1900 */
[----:B------:R-:W5:Y:S04]  /*0240*/  @!P4 LDG.E R12, desc[UR4][R12.64] ;  /* 0x000000040c0cc981 */ /* 0x000f68000c1e1900 */
[----:B0-----:R0:W4:Y:S04]  /*0250*/  @!P1 LDG.E R0, desc[UR4][R2.64] ;  /* 0x0000000402009981 */ /* 0x001128000c1e1900 */
[----:B---3--:R-:W5:Y:S01]  /*0260*/  @!P4 LDG.E R9, desc[UR4][R8.64+0x4] ;  /* 0x000004040809c981 */ /* 0x008f62000c1e1900 */
[----:B------:R-:W-:-:S05]  /*0270*/  VIADD R10, R25, 0x1 ;  /* 0x00000001190a7836 */ /* 0x000fca0000000000 */
[----:B------:R-:W-:-:S04]  /*0280*/  ISETP.GE.AND P0, PT, R10, UR6, PT ;  /* 0x000000060a007c0c */ /* 0x000fc8000bf06270 */
[----:B------:R-:W-:-:S04]  /*0290*/  ISETP.GT.AND P0, PT, R25, -0x2, !P0 ;  /* 0xfffffffe1900780c */ /* 0x000fc80004704270 */
[----:B------:R-:W-:Y:S02]  /*02a0*/  ISETP.EQ.OR P5, PT, R6, RZ, !P0 ;  /* 0x000000ff0600720c */ /* 0x000fe400047a2670 */
[C---:B------:R-:W-:Y:S02]  /*02b0*/  IADD3 R10, P6, PT, R25.reuse, R14, RZ ;  /* 0x0000000e190a7210 */ /* 0x040fe40007fde0ff */
[----:B------:R-:W-:Y:S01]  /*02c0*/  ISETP.GT.AND P2, PT, R25, RZ, !P2 ;  /* 0x000000ff1900720c */ /* 0x000fe20005744270 */
[C---:B------:R-:W-:Y:S01]  /*02d0*/  VIADD R26, R14.reuse, UR6 ;  /* 0x000000060e1a7c36 */ /* 0x040fe20008000000 */
[----:B0-----:R-:W-:Y:S02]  /*02e0*/  LEA.HI.X.SX32 R3, R14, R11, 0x1, P6 ;  /* 0x0000000b0e037211 */ /* 0x001fe400030f0eff */
[----:B------:R-:W-:-:S04]  /*02f0*/  LEA R2, P6, R10, UR8, 0x2 ;  /* 0x000000080a027c11 */ /* 0x000fc8000f8c10ff */
[----:B------:R-:W-:Y:S01]  /*0300*/  LEA.HI.X R3, R10, UR9, R3, 0x2, P6 ;  /* 0x000000090a037c11 */ /* 0x000fe2000b0f1403 */
[----:B------:R-:W3:Y:S01]  /*0310*/  @!P5 LDG.E R5, desc[UR4][R4.64+0x4] ;  /* 0x000004040405d981 */ /* 0x000ee2000c1e1900 */
[----:B------:R-:W-:-:S03]  /*0320*/  IADD3 R15, P6, PT, R25, R26, RZ ;  /* 0x0000001a190f7210 */ /* 0x000fc60007fde0ff */
[----:B------:R-:W3:Y:S01]  /*0330*/  @P2 LDG.E R27, desc[UR4][R2.64+-0x4] ;  /* 0xfffffc04021b2981 */ /* 0x000ee2000c1e1900 */
[----:B------:R-:W-:Y:S02]  /*0340*/  LEA.HI.X.SX32 R16, R26, R11, 0x1, P6 ;  /* 0x0000000b1a107211 */ /* 0x000fe400030f0eff */
[----:B------:R-:W-:-:S04]  /*0350*/  LEA R10, P6, R15, UR8, 0x2 ;  /* 0x000000080f0a7c11 */ /* 0x000fc8000f8c10ff */
[----:B------:R-:W-:Y:S01]  /*0360*/  LEA.HI.X R11, R15, UR9, R16, 0x2, P6 ;  /* 0x000000090f0b7c11 */ /* 0x000fe2000b0f1410 */
[----:B----4-:R-:W-:Y:S01]  /*0370*/  @!P1 FFMA R24, R0, R7, RZ ;  /* 0x0000000700189223 */ /* 0x010fe200000000ff */
[----:B------:R-:W-:Y:S02]  /*0380*/  VIADD R0, R6, 0x1 ;  /* 0x0000000106007836 */ /* 0x000fe40000000000 */
[----:B------:R-:W0:Y:S01]  /*0390*/  @!P5 LDC.64 R6, c[0x0][0x390] ;  /* 0x0000e400ff06db82 */ /* 0x000e220000000a00 */
[----:B-----5:R-:W-:Y:S02]  /*03a0*/  @!P4 FFMA R24, R9, R12, R24 ;  /* 0x0000000c0918c223 */ /* 0x020fe40000000018 */
[C---:B------:R-:W-:Y:S02]  /*03b0*/  ISETP.GE.U32.OR P4, PT, R0.reuse, UR7, !P3 ;  /* 0x0000000700007c0c */ /* 0x040fe4000df86470 */
[----:B------:R-:W-:-:S03]  /*03c0*/  ISETP.GE.U32.OR P1, PT, R0, UR7, !P2 ;  /* 0x0000000700007c0c */ /* 0x000fc6000d726470 */
[----:B------:R-:W1:Y:S01]  /*03d0*/  @P2 LDC.64 R8, c[0x0][0x390] ;  /* 0x0000e400ff082b82 */ /* 0x000e620000000a00 */
[----:B------:R-:W-:Y:S01]  /*03e0*/  ISETP.GE.U32.OR P6, PT, R0, UR7, !P0 ;  /* 0x0000000700007c0c */ /* 0x000fe2000c7c6470 */
[----:B------:R-:W-:-:S06]  /*03f0*/  IMAD.IADD R0, R25, 0x1, R14 ;  /* 0x0000000119007824 */ /* 0x000fcc00078e020e */
[----:B------:R-:W4:Y:S01]  /*0400*/  @P3 LDC.64 R12, c[0x0][0x390] ;  /* 0x0000e400ff0c3b82 */ /* 0x000f220000000a00 */
[----:B0-----:R-:W3:Y:S07]  /*0410*/  @!P5 LDG.E R7, desc[UR4][R6.64+0x8] ;  /* 0x000008040607d981 */ /* 0x001eee000c1e1900 */
[----:B------:R-:W0:Y:S01]  /*0420*/  @P0 LDC.64 R14, c[0x0][0x390] ;  /* 0x0000e400ff0e0b82 */ /* 0x000e220000000a00 */
[----:B------:R-:W-:Y:S01]  /*0430*/  @!P4 IMAD.IADD R26, R25, 0x1, R26 ;  /* 0x00000001191ac824 */ /* 0x000fe200078e021a */
[----:B------:R-:W5:Y:S06]  /*0440*/  @!P1 LDG.E R4, desc[UR4][R10.64+-0x4] ;  /* 0xfffffc040a049981 */ /* 0x000f6c000c1e1900 */
[----:B------:R-:W0:Y:S08]  /*0450*/  @!P4 LDC.64 R18, c[0x0][0x380] ;  /* 0x0000e000ff12cb82 */ /* 0x000e300000000a00 */
[----:B------:R-:W0:Y:S01]  /*0460*/  @!P1 LDC.64 R16, c[0x0][0x390] ;  /* 0x0000e400ff109b82 */ /* 0x000e220000000a00 */
[----:B--2---:R-:W-:Y:S01]  /*0470*/  @P3 IMAD.WIDE R20, R0, 0x4, R20 ;  /* 0x0000000400143825 */ /* 0x004fe200078e0214 */
[----:B-1----:R-:W2:Y:S04]  /*0480*/  @P2 LDG.E R9, desc[UR4][R8.64+0xc] ;  /* 0x00000c0408092981 */ /* 0x002ea8000c1e1900 */
[----:B----4-:R-:W4:Y:S02]  /*0490*/  @P3 LDG.E R13, desc[UR4][R12.64+0x10] ;  /* 0x000010040c0d3981 */ /* 0x010f24000c1e1900 */
[----:B------:R-:W1:Y:S02]  /*04a0*/  @!P4 LDC.64 R22, c[0x0][0x390] ;  /* 0x0000e400ff16cb82 */ /* 0x000e640000000a00 */
[----:B------:R-:W4:Y:S04]  /*04b0*/  @P3 LDG.E R21, desc[UR4][R20.64] ;  /* 0x0000000414153981 */ /* 0x000f28000c1e1900 */
[----:B------:R0:W5:Y:S02]  /*04c0*/  @P0 LDG.E R25, desc[UR4][R2.64+0x4] ;  /* 0x0000040402190981 */ /* 0x000164000c1e1900 */
[----:B------:R-:W1:Y:S02]  /*04d0*/  @!P6 LDC.64 R28, c[0x0][0x390] ;  /* 0x0000e400ff1ceb82 */ /* 0x000e640000000a00 */
[----:B0-----:R-:W5:Y:S01]  /*04e0*/  @P0 LDG.E R15, desc[UR4][R14.64+0x14] ;  /* 0x000014040e0f0981 */ /* 0x001f62000c1e1900 */
[----:B------:R-:W-:-:S03]  /*04f0*/  @!P4 IMAD.WIDE R18, R26, 0x4, R18 ;  /* 0x000000041a12c825 */ /* 0x000fc600078e0212 */
[----:B------:R-:W5:Y:S02]  /*0500*/  @!P6 LDG.E R6, desc[UR4][R10.64+0x4] ;  /* 0x000004040a06e981 */ /* 0x000f64000c1e1900 */
[----:B------:R-:W0:Y:S02]  /*0510*/  LDC.64 R2, c[0x0][0x388] ;  /* 0x0000e200ff027b82 */ /* 0x000e240000000a00 */
[----:B------:R-:W5:Y:S04]  /*0520*/  @!P1 LDG.E R17, desc[UR4][R16.64+0x18] ;  /* 0x0000180410119981 */ /* 0x000f68000c1e1900 */
[----:B------:R-:W5:Y:S04]  /*0530*/  @!P4 LDG.E R18, desc[UR4][R18.64] ;  /* 0x000000041212c981 */ /* 0x000f68000c1e1900 */
[----:B-1----:R-:W5:Y:S04]  /*0540*/  @!P4 LDG.E R23, desc[UR4][R22.64+0x1c] ;  /* 0x00001c041617c981 */ /* 0x002f68000c1e1900 */
[----:B------:R-:W5:Y:S01]  /*0550*/  @!P6 LDG.E R29, desc[UR4][R28.64+0x20] ;  /* 0x000020041c1de981 */ /* 0x000f62000c1e1900 */
[----:B0-----:R-:W-:-:S04]  /*0560*/  IMAD.WIDE R2, R0, 0x4, R2 ;  /* 0x0000000400027825 */ /* 0x001fc800078e0202 */
[----:B---3--:R-:W-:-:S04]  /*0570*/  @!P5 FFMA R24, R7, R5, R24 ;  /* 0x000000050718d223 */ /* 0x008fc80000000018 */
[----:B--2---:R-:W-:-:S04]  /*0580*/  @P2 FFMA R24, R9, R27, R24 ;  /* 0x0000001b09182223 */ /* 0x004fc80000000018 */
[----:B----4-:R-:W-:-:S04]  /*0590*/  @P3 FFMA R24, R13, R21, R24 ;  /* 0x000000150d183223 */ /* 0x010fc80000000018 */
[----:B-----5:R-:W-:-:S04]  /*05a0*/  @P0 FFMA R24, R15, R25, R24 ;  /* 0x000000190f180223 */ /* 0x020fc80000000018 */
[----:B------:R-:W-:-:S04]  /*05b0*/  @!P1 FFMA R24, R17, R4, R24 ;  /* 0x0000000411189223 */ /* 0x000fc80000000018 */
[----:B------:R-:W-:-:S04]  /*05c0*/  @!P4 FFMA R24, R23, R18, R24 ;  /* 0x000000121718c223 */ /* 0x000fc80000000018 */
[----:B------:R-:W-:-:S05]  /*05d0*/  @!P6 FFMA R24, R29, R6, R24 ;  /* 0x000000061d18e223 */ /* 0x000fca0000000018 */
[----:B------:R-:W-:Y:S01]  /*05e0*/  STG.E desc[UR4][R2.64], R24 ;  /* 0x0000001802007986 */ /* 0x000fe2000c101904 */
[----:B------:R-:W-:Y:S05]  /*05f0*/  EXIT ;  /* 0x000000000000794d */ /* 0x000fea0003800000 */
.L_x_15:
        /* <DEDUP_REMOVED lines=16> */
.L_x_33:


//--------------------- .text.imageBlur           --------------------------
	.section	.text.imageBlur,"ax",@progbits
	.align	128
        .global         imageBlur
        .type           imageBlur,@function
        .size           imageBlur,(.L_x_34 - imageBlur)
        .other          imageBlur,@"STO_CUDA_ENTRY STV_DEFAULT"
imageBlur:
.text.imageBlur:
[----:B------:R-:W-:Y:S01]  /*0000*/  LDC R1, c[0x0][0x37c] ;  /* 0x0000df00ff017b82 */ /* 0x000fe20000000800 */
[----:B------:R-:W0:Y:S07]  /*0010*/  S2R R6, SR_TID.X ;  /* 0x0000000000067919 */ /* 0x000e2e0000002100 */
[----:B------:R-:W0:Y:S01]  /*0020*/  S2UR UR4, SR_CTAID.X ;  /* 0x00000000000479c3 */ /* 0x000e220000002500 */
[----:B------:R-:W1:Y:S01]  /*0030*/  LDCU UR6, c[0x0][0x390] ;  /* 0x00007200ff0677ac */ /* 0x000e620008000800 */
[----:B------:R-:W2:Y:S06]  /*0040*/  S2R R0, SR_TID.Y ;  /* 0x0000000000007919 */ /* 0x000eac0000002200 */
[----:B------:R-:W0:Y:S08]  /*0050*/  LDC R9, c[0x0][0x360] ;  /* 0x0000d800ff097b82 */ /* 0x000e300000000800 */
[----:B------:R-:W2:Y:S08]  /*0060*/  S2UR UR5, SR_CTAID.Y ;  /* 0x00000000000579c3 */ /* 0x000eb00000002600 */
[----:B------:R-:W2:Y:S01]  /*0070*/  LDC R7, c[0x0][0x364] ;  /* 0x0000d900ff077b82 */ /* 0x000ea20000000800 */
[----:B0-----:R-:W-:-:S05]  /*0080*/  IMAD R6, R9, UR4, R6 ;  /* 0x0000000409067c24 */ /* 0x001fca000f8e0206 */
[----:B-1----:R-:W-:Y:S01]  /*0090*/  ISETP.GE.AND P0, PT, R6, UR6, PT ;  /* 0x0000000606007c0c */ /* 0x002fe2000bf06270 */
[----:B--2---:R-:W-:-:S12]  /*00a0*/  IMAD R0, R7, UR5, R0 ;  /* 0x0000000507007c24 */ /* 0x004fd8000f8e0200 */
[----:B------:R-:W-:Y:S05]  /*00b0*/  @P0 EXIT ;  /* 0x000000000000094d */ /* 0x000fea0003800000 */
[----:B------:R-:W0:Y:S01]  /*00c0*/  LDCU UR4, c[0x0][0x374] ;  /* 0x00006e80ff0477ac */ /* 0x000e220008000800 */
[----:B------:R-:W1:Y:S01]  /*00d0*/  LDCU UR5, c[0x0][0x370] ;  /* 0x00006e00ff0577ac */ /* 0x000e620008000800 */
[----:B------:R-:W2:Y:S01]  /*00e0*/  LDCU.64 UR6, c[0x0][0x358] ;  /* 0x00006b00ff0677ac */ /* 0x000ea20008000a00 */
[----:B------:R-:W3:Y:S01]  /*00f0*/  LDCU UR10, c[0x0][0x394] ;  /* 0x00007280ff0a77ac */ /* 0x000ee20008000800 */
[----:B------:R-:W4:Y:S01]  /*0100*/  LDCU.64 UR8, c[0x0][0x380] ;  /* 0x00007000ff0877ac */ /* 0x000f220008000a00 */
[----:B0-----:R-:W-:Y:S02]  /*0110*/  IMAD R7, R7, UR4, RZ ;  /* 0x0000000407077c24 */ /* 0x001fe4000f8e02ff */
[----:B-12---:R-:W-:-:S07]  /*0120*/  IMAD R9, R9, UR5, RZ ;  /* 0x0000000509097c24 */ /* 0x006fce000f8e02ff */
.L_x_21:
[----:B0-----:R-:W0:Y:S01]  /*0130*/  LDCU UR4, c[0x0][0x394] ;  /* 0x00007280ff0477ac */ /* 0x001e220008000800 */
[----:B------:R-:W-:Y:S01]  /*0140*/  BSSY.RECONVERGENT B0, `(.L_x_16) ;  /* 0x000009e000007945 */ /* 0x000fe20003800200 */
[----:B0-----:R-:W-:-:S13]  /*0150*/  ISETP.GE.AND P0, PT, R0, UR4, PT ;  /* 0x0000000400007c0c */ /* 0x001fda000bf06270 */
[----:B------:R-:W-:Y:S05]  /*0160*/  @P0 BRA `(.L_x_17) ;  /* 0x00000008006c0947 */ /* 0x000fea0003800000 */
[----:B------:R-:W0:Y:S01]  /*0170*/  LDCU UR4, c[0x0][0x390] ;  /* 0x00007200ff0477ac */ /* 0x000e220008000800 */
[C---:B------:R-:W-:Y:S02]  /*0180*/  VIADD R3, R6.reuse, 0x1 ;  /* 0x0000000106037836 */ /* 0x040fe40000000000 */
[C---:B------:R-:W-:Y:S02]  /*0190*/  VIADD R2, R6.reuse, 0xfffffffe ;  /* 0xfffffffe06027836 */ /* 0x040fe40000000000 */
[----:B------:R-:W-:Y:S02]  /*01a0*/  VIADD R4, R6, 0x2 ;  /* 0x0000000206047836 */ /* 0x000fe40000000000 */
[----:B------:R-:W-:Y:S01]  /*01b0*/  IMAD.MOV.U32 R8, RZ, RZ, R0 ;  /* 0x000000ffff087224 */ /* 0x000fe200078e0000 */
[----:B0-----:R-:W-:Y:S02]  /*01c0*/  ISETP.GE.AND P0, PT, R3, UR4, PT ;  /* 0x0000000403007c0c */ /* 0x001fe4000bf06270 */
[----:B------:R-:W-:-:S02]  /*01d0*/  ISETP.GE.AND P3, PT, R2, UR4, PT ;  /* 0x0000000402007c0c */ /* 0x000fc4000bf66270 */
[----:B------:R-:W-:Y:S02]  /*01e0*/  ISETP.GE.AND P2, PT, R4, UR4, PT ;  /* 0x0000000404007c0c */ /* 0x000fe4000bf46270 */
[C---:B------:R-:W-:Y:S02]  /*01f0*/  ISETP.GT.AND P0, PT, R6.reuse, -0x2, !P0 ;  /* 0xfffffffe0600780c */ /* 0x040fe40004704270 */
[C---:B------:R-:W-:Y:S02]  /*0200*/  ISETP.GT.AND P3, PT, R6.reuse, 0x1, !P3 ;  /* 0x000000010600780c */ /* 0x040fe40005f64270 */
[----:B------:R-:W-:Y:S02]  /*0210*/  ISETP.GT.AND P2, PT, R6, -0x3, !P2 ;  /* 0xfffffffd0600780c */ /* 0x000fe40005744270 */
[----:B------:R-:W-:-:S11]  /*0220*/  P2R R20, PR, RZ, 0x1 ;  /* 0x00000001ff147803 */ /* 0x000fd60000000000 */
.L_x_20:
[----:B0-----:R-:W0:Y:S01]  /*0230*/  LDCU UR4, c[0x0][0x390] ;  /* 0x00007200ff0477ac */ /* 0x001e220008000800 */
[----:B------:R-:W1:Y:S01]  /*0240*/  LDC R11, c[0x0][0x390] ;  /* 0x0000e400ff0b7b82 */ /* 0x000e620000000800 */
[----:B------:R-:W-:Y:S02]  /*0250*/  VIADD R2, R6, 0xfffffffd ;  /* 0xfffffffd06027836 */ /* 0x000fe40000000000 */
[C---:B------:R-:W-:Y:S02]  /*0260*/  VIADD R12, R8.reuse, 0xfffffffd ;  /* 0xfffffffd080c7836 */ /* 0x040fe40000000000 */
[----:B------:R-:W-:Y:S02]  /*0270*/  VIADD R17, R8, 0xfffffffe ;  /* 0xfffffffe08117836 */ /* 0x000fe40000000000 */
[----:B------:R-:W-:Y:S02]  /*0280*/  IMAD.MOV.U32 R10, RZ, RZ, RZ ;  /* 0x000000ffff0a7224 */ /* 0x000fe400078e00ff */
[----:B------:R-:W-:-:S02]  /*0290*/  IMAD.MOV.U32 R14, RZ, RZ, -0x3 ;  /* 0xfffffffdff0e7424 */ /* 0x000fc400078e00ff */
[----:B------:R-:W-:Y:S01]  /*02a0*/  IMAD.MOV.U32 R13, RZ, RZ, RZ ;  /* 0x000000ffff0d7224 */ /* 0x000fe200078e00ff */
[----:B0-----:R-:W-:Y:S01]  /*02b0*/  ISETP.GE.AND P0, PT, R2, UR4, PT ;  /* 0x0000000402007c0c */ /* 0x001fe2000bf06270 */
[----:B------:R-:W-:Y:S02]  /*02c0*/  IMAD R15, R12, UR4, RZ ;  /* 0x000000040c0f7c24 */ /* 0x000fe4000f8e02ff */
[----:B------:R-:W-:Y:S01]  /*02d0*/  IMAD R17, R17, UR4, RZ ;  /* 0x0000000411117c24 */ /* 0x000fe2000f8e02ff */
[----:B------:R-:W-:Y:S01]  /*02e0*/  ISETP.GT.AND P0, PT, R6, 0x2, !P0 ;  /* 0x000000020600780c */ /* 0x000fe20004704270 */
[--C-:B------:R-:W-:Y:S02]  /*02f0*/  IMAD.IADD R16, R15, 0x1, R6.reuse ;  /* 0x000000010f107824 */ /* 0x100fe400078e0206 */
[----:B------:R-:W-:Y:S01]  /*0300*/  IMAD.IADD R18, R17, 0x1, R6 ;  /* 0x0000000111127824 */ /* 0x000fe200078e0206 */
[----:B------:R-:W-:-:S09]  /*0310*/  P2R R21, PR, RZ, 0x1 ;  /* 0x00000001ff157803 */ /* 0x000fd20000000000 */
.L_x_19:
[----:B---3--:R-:W-:Y:S02]  /*0320*/  ISETP.GE.AND P4, PT, R12, UR10, PT ;  /* 0x0000000a0c007c0c */ /* 0x008fe4000bf86270 */
[----:B------:R-:W-:Y:S02]  /*0330*/  SHF.R.S32.HI R19, RZ, 0x1f, R6 ;  /* 0x0000001fff137819 */ /* 0x000fe40000011406 */
[--C-:B------:R-:W-:Y:S02]  /*0340*/  SHF.R.S32.HI R4, RZ, 0x1f, R15.reuse ;  /* 0x0000001fff047819 */ /* 0x100fe4000001140f */
[----:B----4-:R-:W-:Y:S02]  /*0350*/  IADD3 R2, P0, P1, R6, UR8, R15 ;  /* 0x0000000806027c10 */ /* 0x010fe4000f91e00f */
[----:B------:R-:W-:Y:S02]  /*0360*/  ISETP.NE.AND P5, PT, R21, RZ, PT ;  /* 0x000000ff1500720c */ /* 0x000fe40003fa5270 */
[----:B------:R-:W-:-:S02]  /*0370*/  ISETP.GT.AND P4, PT, R12, -0x1, !P4 ;  /* 0xffffffff0c00780c */ /* 0x000fc40006784270 */
[----:B------:R-:W-:Y:S02]  /*0380*/  IADD3.X R3, PT, PT, R19, UR9, R4, P0, P1 ;  /* 0x0000000913037c10 */ /* 0x000fe400087e2404 */
[----:B------:R-:W-:-:S13]  /*0390*/  PLOP3.LUT P0, PT, P4, P5, PT, 0x80, 0x8 ;  /* 0x000000000008781c */ /* 0x000fda000270b070 */
[----:B------:R-:W2:Y:S01]  /*03a0*/  @P0 LDG.E.U8 R4, desc[UR6][R2.64+-0x3] ;  /* 0xfffffd0602040981 */ /* 0x000ea2000c1e1100 */
[----:B-1----:R-:W-:Y:S01]  /*03b0*/  ISETP.GE.AND P1, PT, R6, R11, PT ;  /* 0x0000000b0600720c */ /* 0x002fe20003f26270 */
[----:B------:R-:W-:-:S03]  /*03c0*/  @P0 VIADD R10, R10, 0x1 ;  /* 0x000000010a0a0836 */ /* 0x000fc60000000000 */
[----:B------:R-:W-:-:S04]  /*03d0*/  ISETP.GT.AND P1, PT, R6, -0x1, !P1 ;  /* 0xffffffff0600780c */ /* 0x000fc80004f24270 */
[----:B------:R-:W-:Y:S01]  /*03e0*/  PLOP3.LUT P5, PT, P4, P1, PT, 0x80, 0x8 ;  /* 0x000000000008781c */ /* 0x000fe200027a3070 */
[----:B--2---:R-:W-:-:S12]  /*03f0*/  @P0 IMAD.IADD R13, R13, 0x1, R4 ;  /* 0x000000010d0d0824 */ /* 0x004fd800078e0204 */
[----:B------:R-:W-:-:S04]  /*0400*/  @P5 IADD3 R4, P0, PT, R16, UR8, RZ ;  /* 0x0000000810045c10 */ /* 0x000fc8000ff1e0ff */
[----:B------:R-:W-:Y:S02]  /*0410*/  @P5 LEA.HI.X.SX32 R5, R16, UR9, 0x1, P0 ;  /* 0x0000000910055c11 */ /* 0x000fe400080f0eff */
[----:B------:R-:W-:-:S03]  /*0420*/  PLOP3.LUT P0, PT, P4, P3, PT, 0x80, 0x8 ;  /* 0x000000000008781c */ /* 0x000fc60002707070 */
[----:B------:R-:W2:Y:S10]  /*0430*/  @P5 LDG.E.U8 R4, desc[UR6][R4.64] ;  /* 0x0000000604045981 */ /* 0x000eb4000c1e1100 */
[----:B------:R-:W3:Y:S01]  /*0440*/  @P0 LDG.E.U8 R22, desc[UR6][R2.64+-0x2] ;  /* 0xfffffe0602160981 */ /* 0x000ee2000c1e1100 */
[----:B------:R-:W-:Y:S01]  /*0450*/  @P0 VIADD R10, R10, 0x1 ;  /* 0x000000010a0a0836 */ /* 0x000fe20000000000 */
[----:B---3--:R-:W-:-:S02]  /*0460*/  @P0 IADD3 R13, PT, PT, R13, R22, RZ ;  /* 0x000000160d0d0210 */ /* 0x008fc40007ffe0ff */
[----:B------:R-:W-:-:S04]  /*0470*/  ISETP.GT.AND P0, PT, R6, R11, PT ;  /* 0x0000000b0600720c */ /* 0x000fc80003f04270 */
[----:B------:R-:W-:-:S04]  /*0480*/  ISETP.GT.AND P0, PT, R6, RZ, !P0 ;  /* 0x000000ff0600720c */ /* 0x000fc80004704270 */
[----:B------:R-:W-:-:S13]  /*0490*/  PLOP3.LUT P6, PT, P4, P0, PT, 0x80, 0x8 ;  /* 0x000000000008781c */ /* 0x000fda00027c1070 */
[----:B------:R-:W3:Y:S01]  /*04a0*/  @P6 LDG.E.U8 R22, desc[UR6][R2.64+-0x1] ;  /* 0xffffff0602166981 */ /* 0x000ee2000c1e1100 */
[----:B------:R-:W-:-:S04]  /*04b0*/  @P6 VIADD R10, R10, 0x1 ;  /* 0x000000010a0a6836 */ /* 0x000fc80000000000 */
[----:B------:R-:W-:Y:S02]  /*04c0*/  @P5 VIADD R10, R10, 0x1 ;  /* 0x000000010a0a5836 */ /* 0x000fe40000000000 */
[----:B---3--:R-:W-:Y:S01]  /*04d0*/  @P6 IMAD.IADD R13, R13, 0x1, R22 ;  /* 0x000000010d0d6824 */ /* 0x008fe200078e0216 */
[----:B------:R-:W-:-:S03]  /*04e0*/  ISETP.NE.AND P6, PT, R20, RZ, PT ;  /* 0x000000ff1400720c */ /* 0x000fc60003fc5270 */
[----:B--2---:R-:W-:Y:S01]  /*04f0*/  @P5 IMAD.IADD R13, R13, 0x1, R4 ;  /* 0x000000010d0d5824 */ /* 0x004fe200078e0204 */
[----:B------:R-:W-:-:S13]  /*0500*/  PLOP3.LUT P5, PT, P4, P6, PT, 0x80, 0x8 ;  /* 0x000000000008781c */ /* 0x000fda00027ad070 */
[----:B------:R-:W2:Y:S01]  /*0510*/  @P5 LDG.E.U8 R22, desc[UR6][R2.64+0x1] ;  /* 0x0000010602165981 */ /* 0x000ea2000c1e1100 */
[----:B------:R-:W-:Y:S02]  /*0520*/  @P5 VIADD R10, R10, 0x1 ;  /* 0x000000010a0a5836 */ /* 0x000fe40000000000 */
[----:B--2---:R-:W-:Y:S01]  /*0530*/  @P5 IMAD.IADD R13, R13, 0x1, R22 ;  /* 0x000000010d0d5824 */ /* 0x004fe200078e0216 */
[----:B------:R-:W-:-:S13]  /*0540*/  PLOP3.LUT P5, PT, P4, P2, PT, 0x80, 0x8 ;  /* 0x000000000008781c */ /* 0x000fda00027a5070 */
[----:B------:R-:W2:Y:S01]  /*0550*/  @P5 LDG.E.U8 R22, desc[UR6][R2.64+0x2] ;  /* 0x0000020602165981 */ /* 0x000ea2000c1e1100 */
[----:B------:R-:W-:Y:S02]  /*0560*/  VIADD R4, R6, 0x3 ;  /* 0x0000000306047836 */ /* 0x000fe40000000000 */
[----:B------:R-:W-:Y:S02]  /*0570*/  @P5 VIADD R10, R10, 0x1 ;  /* 0x000000010a0a5836 */ /* 0x000fe40000000000 */
[----:B--2---:R-:W-:Y:S01]  /*0580*/  @P5 IMAD.IADD R13, R13, 0x1, R22 ;  /* 0x000000010d0d5824 */ /* 0x004fe200078e0216 */
[----:B------:R-:W-:-:S04]  /*0590*/  ISETP.GE.AND P5, PT, R4, R11, PT ;  /* 0x0000000b0400720c */ /* 0x000fc80003fa6270 */
[----:B------:R-:W-:-:S04]  /*05a0*/  ISETP.GT.AND P5, PT, R6, -0x4, !P5 ;  /* 0xfffffffc0600780c */ /* 0x000fc80006fa4270 */
[----:B------:R-:W-:-:S13]  /*05b0*/  PLOP3.LUT P4, PT, P4, P5, PT, 0x80, 0x8 ;  /* 0x000000000008781c */ /* 0x000fda000278b070 */
[----:B------:R-:W2:Y:S01]  /*05c0*/  @P4 LDG.E.U8 R4, desc[UR6][R2.64+0x3] ;  /* 0x0000030602044981 */ /* 0x000ea2000c1e1100 */
[----:B------:R-:W-:Y:S02]  /*05d0*/  @P4 VIADD R10, R10, 0x1 ;  /* 0x000000010a0a4836 */ /* 0x000fe40000000000 */
[----:B--2---:R-:W-:Y:S01]  /*05e0*/  @P4 IMAD.IADD R13, R13, 0x1, R4 ;  /* 0x000000010d0d4824 */ /* 0x004fe200078e0204 */
[----:B------:R-:W-:-:S13]  /*05f0*/  ISETP.NE.AND P4, PT, R14, 0x3, PT ;  /* 0x000000030e00780c */ /* 0x000fda0003f85270 */
[----:B------:R-:W-:Y:S05]  /*0600*/  @!P4 BRA `(.L_x_18) ;  /* 0x0000000000bcc947 */ /* 0x000fea0003800000 */
[--C-:B------:R-:W-:Y:S02]  /*0610*/  SHF.R.S32.HI R4, RZ, 0x1f, R17.reuse ;  /* 0x0000001fff047819 */ /* 0x100fe40000011411 */
[----:B------:R-:W-:Y:S02]  /*0620*/  IADD3 R2, P4, P6, R6, UR8, R17 ;  /* 0x0000000806027c10 */ /* 0x000fe4000fe9e011 */
[----:B------:R-:W-:Y:S02]  /*0630*/  IADD3 R5, PT, PT, R12, 0x1, RZ ;  /* 0x000000010c057810 */ /* 0x000fe40007ffe0ff */
[----:B------:R-:W-:Y:S01]  /*0640*/  IADD3.X R3, PT, PT, R19, UR9, R4, P4, P6 ;  /* 0x0000000913037c10 */ /* 0x000fe2000a7ec404 */
[----:B------:R-:W-:Y:S01]  /*0650*/  VIADD R4, R6, 0xfffffffd ;  /* 0xfffffffd06047836 */ /* 0x000fe20000000000 */
[----:B------:R-:W-:-:S04]  /*0660*/  ISETP.GE.AND P4, PT, R5, UR10, PT ;  /* 0x0000000a05007c0c */ /* 0x000fc8000bf86270 */
[----:B------:R-:W-:Y:S02]  /*0670*/  ISETP.GE.AND P6, PT, R4, R11, PT ;  /* 0x0000000b0400720c */ /* 0x000fe40003fc6270 */
[----:B------:R-:W-:Y:S02]  /*0680*/  ISETP.GT.AND P4, PT, R5, -0x1, !P4 ;  /* 0xffffffff0500780c */ /* 0x000fe40006784270 */
[----:B------:R-:W-:-:S04]  /*0690*/  ISETP.GT.AND P6, PT, R6, 0x2, !P6 ;  /* 0x000000020600780c */ /* 0x000fc800077c4270 */
[----:B------:R-:W-:-:S13]  /*06a0*/  PLOP3.LUT P6, PT, P4, P6, PT, 0x80, 0x8 ;  /* 0x000000000008781c */ /* 0x000fda00027cd070 */
[----:B------:R-:W2:Y:S01]  /*06b0*/  @P6 LDG.E.U8 R4, desc[UR6][R2.64+-0x3] ;  /* 0xfffffd0602046981 */ /* 0x000ea2000c1e1100 */
[----:B------:R-:W-:Y:S01]  /*06c0*/  PLOP3.LUT P1, PT, P4, P1, PT, 0x80, 0x8 ;  /* 0x000000000008781c */ /* 0x000fe20002723070 */
[----:B------:R-:W-:Y:S02]  /*06d0*/  @P6 VIADD R10, R10, 0x1 ;  /* 0x000000010a0a6836 */ /* 0x000fe40000000000 */
[----:B--2---:R-:W-:-:S10]  /*06e0*/  @P6 IMAD.IADD R13, R13, 0x1, R4 ;  /* 0x000000010d0d6824 */ /* 0x004fd400078e0204 */
[----:B------:R-:W-:-:S04]  /*06f0*/  @P1 IADD3 R4, P6, PT, R18, UR8, RZ ;  /* 0x0000000812041c10 */ /* 0x000fc8000ffde0ff */
[----:B------:R-:W-:Y:S02]  /*0700*/  @P1 LEA.HI.X.SX32 R5, R18, UR9, 0x1, P6 ;  /* 0x0000000912051c11 */ /* 0x000fe4000b0f0eff */
[----:B------:R-:W-:Y:S02]  /*0710*/  PLOP3.LUT P6, PT, P4, P3, PT, 0x80, 0x8 ;  /* 0x000000000008781c */ /* 0x000fe400027c7070 */
[----:B------:R-:W-:Y:S01]  /*0720*/  PLOP3.LUT P0, PT, P4, P0, PT, 0x80, 0x8 ;  /* 0x000000000008781c */ /* 0x000fe20002701070 */
[----:B------:R-:W2:Y:S10]  /*0730*/  @P1 LDG.E.U8 R4, desc[UR6][R4.64] ;  /* 0x0000000604041981 */ /* 0x000eb4000c1e1100 */
[----:B------:R-:W3:Y:S01]  /*0740*/  @P6 LDG.E.U8 R22, desc[UR6][R2.64+-0x2] ;  /* 0xfffffe0602166981 */ /* 0x000ee2000c1e1100 */
[----:B------:R-:W-:-:S02]  /*0750*/  @P6 VIADD R10, R10, 0x1 ;  /* 0x000000010a0a6836 */ /* 0x000fc40000000000 */
[----:B---3--:R-:W-:Y:S01]  /*0760*/  @P6 IMAD.IADD R13, R13, 0x1, R22 ;  /* 0x000000010d0d6824 */ /* 0x008fe200078e0216 */
[----:B------:R-:W-:Y:S01]  /*0770*/  ISETP.NE.AND P6, PT, R20, RZ, PT ;  /* 0x000000ff1400720c */ /* 0x000fe20003fc5270 */
[----:B------:R-:W3:Y:S01]  /*0780*/  @P0 LDG.E.U8 R22, desc[UR6][R2.64+-0x1] ;  /* 0xffffff0602160981 */ /* 0x000ee2000c1e1100 */
[----:B------:R-:W-:Y:S01]  /*0790*/  @P0 VIADD R10, R10, 0x1 ;  /* 0x000000010a0a0836 */ /* 0x000fe20000000000 */
[----:B------:R-:W-:-:S13]  /*07a0*/  PLOP3.LUT P5, PT, P4, P5, PT, 0x80, 0x8 ;  /* 0x000000000008781c */ /* 0x000fda00027ab070 */
[----:B------:R-:W4:Y:S01]  /*07b0*/  @P5 LDG.E.U8 R26, desc[UR6][R2.64+0x3] ;  /* 0x00000306021a5981 */ /* 0x000f22000c1e1100 */
[----:B---3--:R-:W-:Y:S01]  /*07c0*/  @P0 IMAD.IADD R13, R13, 0x1, R22 ;  /* 0x000000010d0d0824 */ /* 0x008fe200078e0216 */
[----:B------:R-:W-:Y:S02]  /*07d0*/  PLOP3.LUT P0, PT, P4, P6, PT, 0x80, 0x8 ;  /* 0x000000000008781c */ /* 0x000fe4000270d070 */
[----:B------:R-:W-:-:S11]  /*07e0*/  PLOP3.LUT P4, PT, P4, P2, PT, 0x80, 0x8 ;  /* 0x000000000008781c */ /* 0x000fd60002785070 */
[----:B------:R-:W3:Y:S04]  /*07f0*/  @P0 LDG.E.U8 R22, desc[UR6][R2.64+0x1] ;  /* 0x0000010602160981 */ /* 0x000ee8000c1e1100 */
[----:B------:R-:W5:Y:S01]  /*0800*/  @P4 LDG.E.U8 R24, desc[UR6][R2.64+0x2] ;  /* 0x0000020602184981 */ /* 0x000f62000c1e1100 */
[----:B--2---:R-:W-:Y:S02]  /*0810*/  @P1 IMAD.IADD R13, R13, 0x1, R4 ;  /* 0x000000010d0d1824 */ /* 0x004fe400078e0204 */
[----:B------:R-:W-:-:S04]  /*0820*/  @P1 VIADD R10, R10, 0x1 ;  /* 0x000000010a0a1836 */ /* 0x000fc80000000000 */
[----:B------:R-:W-:-:S04]  /*0830*/  @P0 VIADD R10, R10, 0x1 ;  /* 0x000000010a0a0836 */ /* 0x000fc80000000000 */
[----:B------:R-:W-:Y:S01]  /*0840*/  @P4 VIADD R10, R10, 0x1 ;  /* 0x000000010a0a4836 */ /* 0x000fe20000000000 */
[----:B------:R-:W-:Y:S01]  /*0850*/  IADD3 R14, PT, PT, R14, 0x2, RZ ;  /* 0x000000020e0e7810 */ /* 0x000fe20007ffe0ff */
[C---:B------:R-:W-:Y:S02]  /*0860*/  IMAD R15, R11.reuse, 0x2, R15 ;  /* 0x000000020b0f7824 */ /* 0x040fe400078e020f */
[C---:B------:R-:W-:Y:S02]  /*0870*/  IMAD R16, R11.reuse, 0x2, R16 ;  /* 0x000000020b107824 */ /* 0x040fe400078e0210 */
[----:B------:R-:W-:Y:S02]  /*0880*/  VIADD R12, R12, 0x2 ;  /* 0x000000020c0c7836 */ /* 0x000fe40000000000 */
[C---:B------:R-:W-:Y:S02]  /*0890*/  IMAD R17, R11.reuse, 0x2, R17 ;  /* 0x000000020b117824 */ /* 0x040fe400078e0211 */
[----:B------:R-:W-:-:S02]  /*08a0*/  IMAD R18, R11, 0x2, R18 ;  /* 0x000000020b127824 */ /* 0x000fc400078e0212 */
[----:B------:R-:W-:Y:S02]  /*08b0*/  @P5 VIADD R10, R10, 0x1 ;  /* 0x000000010a0a5836 */ /* 0x000fe40000000000 */
[----:B---3--:R-:W-:-:S04]  /*08c0*/  @P0 IMAD.IADD R13, R13, 0x1, R22 ;  /* 0x000000010d0d0824 */ /* 0x008fc800078e0216 */
[----:B-----5:R-:W-:-:S04]  /*08d0*/  @P4 IMAD.IADD R13, R13, 0x1, R24 ;  /* 0x000000010d0d4824 */ /* 0x020fc800078e0218 */
[----:B----4-:R-:W-:Y:S01]  /*08e0*/  @P5 IMAD.IADD R13, R13, 0x1, R26 ;  /* 0x000000010d0d5824 */ /* 0x010fe200078e021a */
[----:B------:R-:W-:Y:S06]  /*08f0*/  BRA `(.L_x_19) ;  /* 0xfffffff800887947 */ /* 0x000fec000383ffff */
.L_x_18:
[-C--:B------:R-:W-:Y:S01]  /*0900*/  IABS R5, R10.reuse ;  /* 0x0000000a00057213 */ /* 0x080fe20000000000 */
[----:B------:R-:W0:Y:S01]  /*0910*/  LDCU.64 UR4, c[0x0][0x388] ;  /* 0x00007100ff0477ac */ /* 0x000e220008000a00 */
[----:B------:R-:W-:Y:S01]  /*0920*/  IABS R14, R13 ;  /* 0x0000000d000e7213 */ /* 0x000fe20000000000 */
[----:B------:R-:W-:Y:S01]  /*0930*/  IMAD R11, R8, R11, R6 ;  /* 0x0000000b080b7224 */ /* 0x000fe200078e0206 */
[----:B------:R-:W1:Y:S01]  /*0940*/  I2F.RP R4, R5 ;  /* 0x0000000500047306 */ /* 0x000e620000209400 */
[-C--:B------:R-:W-:Y:S01]  /*0950*/  IABS R16, R10.reuse ;  /* 0x0000000a00107213 */ /* 0x080fe20000000000 */
[----:B------:R-:W-:Y:S01]  /*0960*/  IMAD.IADD R8, R7, 0x1, R8 ;  /* 0x0000000107087824 */ /* 0x000fe200078e0208 */
[----:B------:R-:W-:-:S04]  /*0970*/  LOP3.LUT R13, R13, R10, RZ, 0x3c, !PT ;  /* 0x0000000a0d0d7212 */ /* 0x000fc800078e3cff */
[----:B------:R-:W-:Y:S01]  /*0980*/  ISETP.GE.AND P0, PT, R13, RZ, PT ;  /* 0x000000ff0d00720c */ /* 0x000fe20003f06270 */
[----:B-1----:R-:W1:Y:S02]  /*0990*/  MUFU.RCP R4, R4 ;  /* 0x0000000400047308 */ /* 0x002e640000001000 */
[----:B-1----:R-:W-:Y:S02]  /*09a0*/  VIADD R2, R4, 0xffffffe ;  /* 0x0ffffffe04027836 */ /* 0x002fe40000000000 */
[----:B------:R-:W-:-:S04]  /*09b0*/  IMAD.MOV R4, RZ, RZ, -R16 ;  /* 0x000000ffff047224 */ /* 0x000fc800078e0a10 */
[----:B------:R1:W2:Y:S02]  /*09c0*/  F2I.FTZ.U32.TRUNC.NTZ R3, R2 ;  /* 0x0000000200037305 */ /* 0x0002a4000021f000 */
[----:B-1----:R-:W-:Y:S02]  /*09d0*/  IMAD.MOV.U32 R2, RZ, RZ, RZ ;  /* 0x000000ffff027224 */ /* 0x002fe400078e00ff */
[----:B--2---:R-:W-:-:S04]  /*09e0*/  IMAD.MOV R12, RZ, RZ, -R3 ;  /* 0x000000ffff0c7224 */ /* 0x004fc800078e0a03 */
[----:B------:R-:W-:Y:S01]  /*09f0*/  IMAD R15, R12, R5, RZ ;  /* 0x000000050c0f7224 */ /* 0x000fe200078e02ff */
[----:B------:R-:W-:-:S03]  /*0a00*/  MOV R12, R14 ;  /* 0x0000000e000c7202 */ /* 0x000fc60000000f00 */
[----:B------:R-:W-:-:S06]  /*0a10*/  IMAD.HI.U32 R3, R3, R15, R2 ;  /* 0x0000000f03037227 */ /* 0x000fcc00078e0002 */
[----:B------:R-:W-:-:S04]  /*0a20*/  IMAD.HI.U32 R3, R3, R12, RZ ;  /* 0x0000000c03037227 */ /* 0x000fc800078e00ff */
[----:B------:R-:W-:-:S05]  /*0a30*/  IMAD R2, R3, R4, R12 ;  /* 0x0000000403027224 */ /* 0x000fca00078e020c */
[----:B------:R-:W-:-:S13]  /*0a40*/  ISETP.GT.U32.AND P4, PT, R5, R2, PT ;  /* 0x000000020500720c */ /* 0x000fda0003f84070 */
[----:B------:R-:W-:Y:S02]  /*0a50*/  @!P4 IMAD.IADD R2, R2, 0x1, -R5 ;  /* 0x000000010202c824 */ /* 0x000fe400078e0a05 */
[----:B------:R-:W-:Y:S01]  /*0a60*/  @!P4 VIADD R3, R3, 0x1 ;  /* 0x000000010303c836 */ /* 0x000fe20000000000 */
[----:B------:R-:W-:Y:S02]  /*0a70*/  ISETP.NE.AND P4, PT, R10, RZ, PT ;  /* 0x000000ff0a00720c */ /* 0x000fe40003f85270 */
[----:B------:R-:W-:-:S13]  /*0a80*/  ISETP.GE.U32.AND P1, PT, R2, R5, PT ;  /* 0x000000050200720c */ /* 0x000fda0003f26070 */
[----:B------:R-:W-:Y:S01]  /*0a90*/  @P1 VIADD R3, R3, 0x1 ;  /* 0x0000000103031836 */ /* 0x000fe20000000000 */
[----:B0-----:R-:W-:-:S03]  /*0aa0*/  IADD3 R2, P1, PT, R11, UR4, RZ ;  /* 0x000000040b027c10 */ /* 0x001fc6000ff3e0ff */
[----:B------:R-:W-:Y:S01]  /*0ab0*/  IMAD.MOV.U32 R5, RZ, RZ, R3 ;  /* 0x000000ffff057224 */ /* 0x000fe200078e0003 */
[----:B------:R-:W-:-:S03]  /*0ac0*/  LEA.HI.X.SX32 R3, R11, UR5, 0x1, P1 ;  /* 0x000000050b037c11 */ /* 0x000fc600088f0eff */
[----:B------:R-:W-:Y:S01]  /*0ad0*/  @!P0 IMAD.MOV R5, RZ, RZ, -R5 ;  /* 0x000000ffff058224 */ /* 0x000fe200078e0a05 */
[----:B------:R-:W-:Y:S02]  /*0ae0*/  @!P4 LOP3.LUT R5, RZ, R10, RZ, 0x33, !PT ;  /* 0x0000000aff05c212 */ /* 0x000fe400078e33ff */
[----:B------:R-:W-:-:S03]  /*0af0*/  ISETP.GE.AND P0, PT, R8, UR10, PT ;  /* 0x0000000a08007c0c */ /* 0x000fc6000bf06270 */
[----:B------:R0:W-:Y:S10]  /*0b00*/  STG.E.U8 desc[UR6][R2.64], R5 ;  /* 0x0000000502007986 */ /* 0x0001f4000c101106 */
[----:B------:R-:W-:Y:S05]  /*0b10*/  @!P0 BRA `(.L_x_20) ;  /* 0xfffffff400c48947 */ /* 0x000fea000383ffff */
.L_x_17:
[----:B---34-:R-:W-:Y:S05]  /*0b20*/  BSYNC.RECONVERGENT B0 ;  /* 0x0000000000007941 */ /* 0x018fea0003800200 */
.L_x_16:
[----:B------:R-:W1:Y:S01]  /*0b30*/  LDCU UR4, c[0x0][0x390] ;  /* 0x00007200ff0477ac */ /* 0x000e620008000800 */
[----:B------:R-:W-:-:S05]  /*0b40*/  IMAD.IADD R6, R9, 0x1, R6 ;  /* 0x0000000109067824 */ /* 0x000fca00078e0206 */
[----:B-1----:R-:W-:-:S13]  /*0b50*/  ISETP.GE.AND P0, PT, R6, UR4, PT ;  /* 0x0000000406007c0c */ /* 0x002fda000bf06270 */
[----:B------:R-:W-:Y:S05]  /*0b60*/  @!P0 BRA `(.L_x_21) ;  /* 0xfffffff400708947 */ /* 0x000fea000383ffff */
[----:B------:R-:W-:Y:S05]  /*0b70*/  EXIT ;  /* 0x000000000000794d */ /* 0x000fea0003800000 */
.L_x_22:
        /* <DEDUP_REMOVED lines=16> */
.L_x_34:


//--------------------- .text.intToFloat          --------------------------
	.section	.text.intToFloat,"ax",@progbits
	.align	128
        .global         intToFloat
        .type           intToFloat,@function
        .size           intToFloat,(.L_x_35 - intToFloat)
        .other          intToFloat,@"STO_CUDA_ENTRY STV_DEFAULT"
intToFloat:
.text.intToFloat:
        /* <DEDUP_REMOVED lines=13> */
[----:B------:R-:W0:Y:S01]  /*00d0*/  LDCU.64 UR8, c[0x0][0x380] ;  /* 0x00007000ff0877ac */ /* 0x000e220008000a00 */
[----:B------:R-:W-:Y:S02]  /*00e0*/  IMAD R7, R3, UR6, R0 ;  /* 0x0000000603077c24 */ /* 0x000fe4000f8e0200 */
[----:B------:R-:W1:Y:S01]  /*00f0*/  LDC.64 R2, c[0x0][0x388] ;  /* 0x0000e200ff027b82 */ /* 0x000e620000000a00 */
[----:B------:R-:W2:Y:S02]  /*0100*/  LDCU.64 UR4, c[0x0][0x358] ;  /* 0x00006b00ff0477ac */ /* 0x000ea40008000a00 */
[----:B0-----:R-:W-:-:S04]  /*0110*/  IADD3 R4, P0, PT, R7, UR8, RZ ;  /* 0x0000000807047c10 */ /* 0x001fc8000ff1e0ff */
[----:B------:R-:W-:-:S05]  /*0120*/  LEA.HI.X.SX32 R5, R7, UR9, 0x1, P0 ;  /* 0x0000000907057c11 */ /* 0x000fca00080f0eff */
[----:B--2---:R-:W2:Y:S01]  /*0130*/  LDG.E.U8 R4, desc[UR4][R4.64] ;  /* 0x0000000404047981 */ /* 0x004ea2000c1e1100 */
[----:B-1----:R-:W-:Y:S01]  /*0140*/  IMAD.WIDE R2, R7, 0x4, R2 ;  /* 0x0000000407027825 */ /* 0x002fe200078e0202 */
[----:B--2---:R-:W-:-:S05]  /*0150*/  I2FP.F32.U32 R7, R4 ;  /* 0x0000000400077245 */ /* 0x004fca0000201000 */
[----:B------:R-:W-:Y:S01]  /*0160*/  STG.E desc[UR4][R2.64], R7 ;  /* 0x0000000702007986 */ /* 0x000fe2000c101904 */
[----:B------:R-:W-:Y:S05]  /*0170*/  EXIT ;  /* 0x000000000000794d */ /* 0x000fea0003800000 */
.L_x_23:
        /* <DEDUP_REMOVED lines=16> */
.L_x_35:


//--------------------- .text.RGB2Grayscale       --------------------------
	.section	.text.RGB2Grayscale,"ax",@progbits
	.align	128
        .global         RGB2Grayscale
        .type           RGB2Grayscale,@function
        .size           RGB2Grayscale,(.L_x_36 - RGB2Grayscale)
        .other          RGB2Grayscale,@"STO_CUDA_ENTRY STV_DEFAULT"
RGB2Grayscale:
.text.RGB2Grayscale:
[----:B------:R-:W-:Y:S01]  /*0000*/  LDC R1, c[0x0][0x37c] ;  /* 0x0000df00ff017b82 */ /* 0x000fe20000000800 */
[----:B------:R-:W0:Y:S07]  /*0010*/  S2R R0, SR_TID.Y ;  /* 0x0000000000007919 */ /* 0x000e2e0000002200 */
[----:B------:R-:W1:Y:S01]  /*0020*/  LDC R10, c[0x0][0x360] ;  /* 0x0000d800ff0a7b82 */ /* 0x000e620000000800 */
[----:B------:R-:W2:Y:S01]  /*0030*/  LDCU.64 UR8, c[0x0][0x390] ;  /* 0x00007200ff0877ac */ /* 0x000ea20008000a00 */
[----:B------:R-:W1:Y:S06]  /*0040*/  S2R R11, SR_TID.X ;  /* 0x00000000000b7919 */ /* 0x000e6c0000002100 */
[----:B------:R-:W0:Y:S08]  /*0050*/  S2UR UR5, SR_CTAID.Y ;  /* 0x00000000000579c3 */ /* 0x000e300000002600 */
[----:B------:R-:W0:Y:S01]  /*0060*/  LDC R7, c[0x0][0x364] ;  /* 0x0000d900ff077b82 */ /* 0x000e220000000800 */
[----:B------:R-:W3:Y:S07]  /*0070*/  LDCU UR6, c[0x0][0x374] ;  /* 0x00006e80ff0677ac */ /* 0x000eee0008000800 */
[----:B------:R-:W1:Y:S01]  /*0080*/  S2UR UR4, SR_CTAID.X ;  /* 0x00000000000479c3 */ /* 0x000e620000002500 */
[----:B0-----:R-:W-:-:S02]  /*0090*/  IMAD R0, R7, UR5, R0 ;  /* 0x0000000507007c24 */ /* 0x001fc4000f8e0200 */
[----:B---3--:R-:W-:-:S03]  /*00a0*/  IMAD R7, R7, UR6, RZ ;  /* 0x0000000607077c24 */ /* 0x008fc6000f8e02ff */
[----:B--2---:R-:W-:Y:S01]  /*00b0*/  ISETP.GE.AND P0, PT, R0, UR9, PT ;  /* 0x0000000900007c0c */ /* 0x004fe2000bf06270 */
[----:B-1----:R-:W-:-:S05]  /*00c0*/  IMAD R11, R10, UR4, R11 ;  /* 0x000000040a0b7c24 */ /* 0x002fca000f8e020b */
[----:B------:R-:W-:-:S13]  /*00d0*/  ISETP.GE.OR P0, PT, R11, UR8, P0 ;  /* 0x000000080b007c0c */ /* 0x000fda0008706670 */
[----:B------:R-:W-:Y:S05]  /*00e0*/  @P0 EXIT ;  /* 0x000000000000094d */ /* 0x000fea0003800000 */
[----:B------:R-:W0:Y:S01]  /*00f0*/  I2F.U32.RP R4, R7 ;  /* 0x0000000700047306 */ /* 0x000e220000209000 */
[--C-:B------:R-:W-:Y:S01]  /*0100*/  IMAD.IADD R6, R0, 0x1, R7.reuse ;  /* 0x0000000100067824 */ /* 0x100fe200078e0207 */
[C---:B------:R-:W-:Y:S01]  /*0110*/  ISETP.NE.U32.AND P2, PT, R7.reuse, RZ, PT ;  /* 0x000000ff0700720c */ /* 0x040fe20003f45070 */
[----:B------:R-:W-:Y:S01]  /*0120*/  IMAD.MOV R13, RZ, RZ, -R7 ;  /* 0x000000ffff0d7224 */ /* 0x000fe200078e0a07 */
[----:B------:R-:W1:Y:S01]  /*0130*/  LDCU UR4, c[0x0][0x370] ;  /* 0x00006e00ff0477ac */ /* 0x000e620008000800 */
[----:B------:R-:W-:Y:S01]  /*0140*/  IMAD.MOV.U32 R2, RZ, RZ, RZ ;  /* 0x000000ffff027224 */ /* 0x000fe200078e00ff */
[C---:B------:R-:W-:Y:S01]  /*0150*/  ISETP.GE.U32.AND P0, PT, R6.reuse, UR9, PT ;  /* 0x0000000906007c0c */ /* 0x040fe2000bf06070 */
[C---:B------:R-:W-:Y:S01]  /*0160*/  IMAD.IADD R8, R7.reuse, 0x1, R6 ;  /* 0x0000000107087824 */ /* 0x040fe200078e0206 */
[----:B------:R-:W-:Y:S01]  /*0170*/  VIMNMX.U32 R5, PT, PT, R6, UR9, !PT ;  /* 0x0000000906057c48 */ /* 0x000fe2000ffe0000 */
[----:B------:R-:W2:Y:S01]  /*0180*/  LDCU.64 UR6, c[0x0][0x358] ;  /* 0x00006b00ff0677ac */ /* 0x000ea20008000a00 */
[----:B------:R-:W-:Y:S01]  /*0190*/  SEL R9, RZ, 0x1, P0 ;  /* 0x00000001ff097807 */ /* 0x000fe20000000000 */
[----:B------:R-:W-:Y:S01]  /*01a0*/  IMAD.IADD R12, R7, 0x1, R8 ;  /* 0x00000001070c7824 */ /* 0x000fe200078e0208 */
[----:B------:R-:W3:Y:S01]  /*01b0*/  LDCU.64 UR8, c[0x0][0x390] ;  /* 0x00007200ff0877ac */ /* 0x000ee20008000a00 */
[----:B0-----:R-:W0:Y:S01]  /*01c0*/  MUFU.RCP R4, R4 ;  /* 0x0000000400047308 */ /* 0x001e220000001000 */
[----:B------:R-:W4:Y:S01]  /*01d0*/  LDCU.128 UR12, c[0x0][0x380] ;  /* 0x00007000ff0c77ac */ /* 0x000f220008000c00 */
[----:B-1----:R-:W-:-:S02]  /*01e0*/  IMAD R10, R10, UR4, RZ ;  /* 0x000000040a0a7c24 */ /* 0x002fc4000f8e02ff */
[----:B0-----:R-:W-:-:S06]  /*01f0*/  VIADD R3, R4, 0xffffffe ;  /* 0x0ffffffe04037836 */ /* 0x001fcc0000000000 */
[----:B------:R-:W0:Y:S02]  /*0200*/  F2I.FTZ.U32.TRUNC.NTZ R3, R3 ;  /* 0x0000000300037305 */ /* 0x000e24000021f000 */
[----:B0-----:R-:W-:-:S04]  /*0210*/  IMAD R13, R13, R3, RZ ;  /* 0x000000030d0d7224 */ /* 0x001fc800078e02ff */
[----:B------:R-:W-:Y:S01]  /*0220*/  IMAD.HI.U32 R13, R3, R13, R2 ;  /* 0x0000000d030d7227 */ /* 0x000fe200078e0002 */
[----:B------:R-:W-:-:S05]  /*0230*/  IADD3 R2, PT, PT, R5, -R6, -R9 ;  /* 0x8000000605027210 */ /* 0x000fca0007ffe809 */
[----:B------:R-:W-:-:S04]  /*0240*/  IMAD.HI.U32 R4, R13, R2, RZ ;  /* 0x000000020d047227 */ /* 0x000fc800078e00ff */
[----:B------:R-:W-:-:S04]  /*0250*/  IMAD.MOV R3, RZ, RZ, -R4 ;  /* 0x000000ffff037224 */ /* 0x000fc800078e0a04 */
[----:B------:R-:W-:-:S05]  /*0260*/  IMAD R2, R7, R3, R2 ;  /* 0x0000000307027224 */ /* 0x000fca00078e0202 */
[----:B------:R-:W-:-:S13]  /*0270*/  ISETP.GE.U32.AND P0, PT, R2, R7, PT ;  /* 0x000000070200720c */ /* 0x000fda0003f06070 */
[----:B------:R-:W-:Y:S02]  /*0280*/  @P0 IMAD.IADD R2, R2, 0x1, -R7 ;  /* 0x0000000102020824 */ /* 0x000fe400078e0a07 */
[----:B------:R-:W-:-:S03]  /*0290*/  @P0 VIADD R4, R4, 0x1 ;  /* 0x0000000104040836 */ /* 0x000fc60000000000 */
[----:B------:R-:W-:-:S13]  /*02a0*/  ISETP.GE.U32.AND P1, PT, R2, R7, PT ;  /* 0x000000070200720c */ /* 0x000fda0003f26070 */
[----:B------:R-:W-:Y:S01]  /*02b0*/  @P1 VIADD R4, R4, 0x1 ;  /* 0x0000000104041836 */ /* 0x000fe20000000000 */
[----:B------:R-:W-:-:S05]  /*02c0*/  @!P2 LOP3.LUT R4, RZ, R7, RZ, 0x33, !PT ;  /* 0x00000007ff04a212 */ /* 0x000fca00078e33ff */
[----:B------:R-:W-:-:S05]  /*02d0*/  IMAD.IADD R9, R9, 0x1, R4 ;  /* 0x0000000109097824 */ /* 0x000fca00078e0204 */
[----:B--234-:R-:W-:-:S07]  /*02e0*/  LOP3.LUT R17, R9, 0x3, RZ, 0xc0, !PT ;  /* 0x0000000309117812 */ /* 0x01cfce00078ec0ff */
.L_x_29:
[----:B------:R-:W-:Y:S01]  /*02f0*/  ISETP.NE.AND P0, PT, R17, 0x3, PT ;  /* 0x000000031100780c */ /* 0x000fe20003f05270 */
[----:B------:R-:W-:Y:S01]  /*0300*/  BSSY.RECONVERGENT B0, `(.L_x_24) ;  /* 0x0000040000007945 */ /* 0x000fe20003800200 */
[----:B------:R-:W-:-:S11]  /*0310*/  IMAD.MOV.U32 R16, RZ, RZ, R0 ;  /* 0x000000ffff107224 */ /* 0x000fd600078e0000 */
[----:B0123--:R-:W-:Y:S05]  /*0320*/  @!P0 BRA `(.L_x_25) ;  /* 0x0000000000f48947 */ /* 0x00ffea0003800000 */
[----:B------:R-:W0:Y:S08]  /*0330*/  LDC R13, c[0x0][0x390] ;  /* 0x0000e400ff0d7b82 */ /* 0x000e300000000800 */
[----:B------:R-:W1:Y:S01]  /*0340*/  LDC.64 R2, c[0x0][0x380] ;  /* 0x0000e000ff027b82 */ /* 0x000e620000000a00 */
[----:B0-----:R-:W-:-:S04]  /*0350*/  IMAD R16, R0, R13, R11 ;  /* 0x0000000d00107224 */ /* 0x001fc800078e020b */
[----:B------:R-:W-:-:S05]  /*0360*/  IMAD R4, R16, 0x3, RZ ;  /* 0x0000000310047824 */ /* 0x000fca00078e02ff */
[----:B-1----:R-:W-:-:S04]  /*0370*/  IADD3 R14, P0, PT, R4, R2, RZ ;  /* 0x00000002040e7210 */ /* 0x002fc80007f1e0ff */
[----:B------:R-:W-:Y:S02]  /*0380*/  LEA.HI.X.SX32 R15, R4, R3, 0x1, P0 ;  /* 0x00000003040f7211 */ /* 0x000fe400000f0eff */
[----:B------:R-:W0:Y:S03]  /*0390*/  LDC.64 R4, c[0x0][0x388] ;  /* 0x0000e200ff047b82 */ /* 0x000e260000000a00 */
[----:B------:R-:W2:Y:S04]  /*03a0*/  LDG.E.U8 R19, desc[UR6][R14.64+0x1] ;  /* 0x000001060e137981 */ /* 0x000ea8000c1e1100 */
[----:B------:R-:W3:Y:S04]  /*03b0*/  LDG.E.U8 R18, desc[UR6][R14.64] ;  /* 0x000000060e127981 */ /* 0x000ee8000c1e1100 */
[----:B------:R-:W4:Y:S01]  /*03c0*/  LDG.E.U8 R20, desc[UR6][R14.64+0x2] ;  /* 0x000002060e147981 */ /* 0x000f22000c1e1100 */
[----:B--2---:R-:W-:-:S02]  /*03d0*/  I2FP.F32.U32 R19, R19 ;  /* 0x0000001300137245 */ /* 0x004fc40000201000 */
[----:B---3--:R-:W-:-:S03]  /*03e0*/  I2FP.F32.U32 R18, R18 ;  /* 0x0000001200127245 */ /* 0x008fc60000201000 */
[----:B------:R-:W-:Y:S01]  /*03f0*/  FMUL R19, R19, 0.70999997854232788086 ;  /* 0x3f35c28f13137820 */ /* 0x000fe20000400000 */
[----:B----4-:R-:W-:-:S03]  /*0400*/  I2FP.F32.U32 R21, R20 ;  /* 0x0000001400157245 */ /* 0x010fc60000201000 */
[----:B------:R-:W-:-:S04]  /*0410*/  FFMA R18, R18, 0.20999999344348907471, R19 ;  /* 0x3e570a3d12127823 */ /* 0x000fc80000000013 */
[----:B------:R-:W-:Y:S01]  /*0420*/  FFMA R21, R21, 0.070000000298023223877, R18 ;  /* 0x3d8f5c2915157823 */ /* 0x000fe20000000012 */
[----:B0-----:R-:W-:-:S04]  /*0430*/  IADD3 R18, P0, PT, R16, R4, RZ ;  /* 0x0000000410127210 */ /* 0x001fc80007f1e0ff */
[----:B------:R-:W-:Y:S01]  /*0440*/  LEA.HI.X.SX32 R19, R16, R5, 0x1, P0 ;  /* 0x0000000510137211 */ /* 0x000fe200000f0eff */
[----:B------:R-:W0:Y:S01]  /*0450*/  F2I.U32.TRUNC.NTZ R21, R21 ;  /* 0x0000001500157305 */ /* 0x000e22000020f000 */
[----:B------:R-:W-:Y:S01]  /*0460*/  ISETP.NE.AND P0, PT, R17, RZ, PT ;  /* 0x000000ff1100720c */ /* 0x000fe20003f05270 */
[----:B------:R-:W-:Y:S02]  /*0470*/  IMAD.MOV.U32 R16, RZ, RZ, R6 ;  /* 0x000000ffff107224 */ /* 0x000fe400078e0006 */
[----:B0-----:R0:W-:Y:S10]  /*0480*/  STG.E.U8 desc[UR6][R18.64], R21 ;  /* 0x0000001512007986 */ /* 0x0011f4000c101106 */
[----:B------:R-:W-:Y:S05]  /*0490*/  @!P0 BRA `(.L_x_25) ;  /* 0x0000000000988947 */ /* 0x000fea0003800000 */
[----:B------:R-:W-:-:S04]  /*04a0*/  IMAD R16, R6, R13, R11 ;  /* 0x0000000d06107224 */ /* 0x000fc800078e020b */
[----:B------:R-:W-:-:S05]  /*04b0*/  IMAD R15, R16, 0x3, RZ ;  /* 0x00000003100f7824 */ /* 0x000fca00078e02ff */
[----:B------:R-:W-:-:S04]  /*04c0*/  IADD3 R14, P0, PT, R15, R2, RZ ;  /* 0x000000020f0e7210 */ /* 0x000fc80007f1e0ff */
[----:B------:R-:W-:-:S05]  /*04d0*/  LEA.HI.X.SX32 R15, R15, R3, 0x1, P0 ;  /* 0x000000030f0f7211 */ /* 0x000fca00000f0eff */
[----:B0-----:R-:W2:Y:S04]  /*04e0*/  LDG.E.U8 R19, desc[UR6][R14.64+0x1] ;  /* 0x000001060e137981 */ /* 0x001ea8000c1e1100 */
[----:B------:R-:W3:Y:S04]  /*04f0*/  LDG.E.U8 R18, desc[UR6][R14.64] ;  /* 0x000000060e127981 */ /* 0x000ee8000c1e1100 */
[----:B------:R-:W4:Y:S01]  /*0500*/  LDG.E.U8 R20, desc[UR6][R14.64+0x2] ;  /* 0x000002060e147981 */ /* 0x000f22000c1e1100 */
[----:B--2---:R-:W-:Y:S02]  /*0510*/  I2FP.F32.U32 R19, R19 ;  /* 0x0000001300137245 */ /* 0x004fe40000201000 */
[----:B---3--:R-:W-:-:S03]  /*0520*/  I2FP.F32.U32 R18, R18 ;  /* 0x0000001200127245 */ /* 0x008fc60000201000 */
[----:B------:R-:W-:Y:S01]  /*0530*/  FMUL R19, R19, 0.70999997854232788086 ;  /* 0x3f35c28f13137820 */ /* 0x000fe20000400000 */
[----:B----4-:R-:W-:-:S03]  /*0540*/  I2FP.F32.U32 R21, R20 ;  /* 0x0000001400157245 */ /* 0x010fc60000201000 */
[----:B------:R-:W-:-:S04]  /*0550*/  FFMA R18, R18, 0.20999999344348907471, R19 ;  /* 0x3e570a3d12127823 */ /* 0x000fc80000000013 */
[----:B------:R-:W-:Y:S01]  /*0560*/  FFMA R21, R21, 0.070000000298023223877, R18 ;  /* 0x3d8f5c2915157823 */ /* 0x000fe20000000012 */
[----:B------:R-:W-:-:S04]  /*0570*/  IADD3 R18, P0, PT, R16, R4, RZ ;  /* 0x0000000410127210 */ /* 0x000fc80007f1e0ff */
[----:B------:R-:W-:Y:S01]  /*0580*/  LEA.HI.X.SX32 R19, R16, R5, 0x1, P0 ;  /* 0x0000000510137211 */ /* 0x000fe200000f0eff */
[----:B------:R-:W0:Y:S01]  /*0590*/  F2I.U32.TRUNC.NTZ R21, R21 ;  /* 0x0000001500157305 */ /* 0x000e22000020f000 */
[----:B------:R-:W-:Y:S01]  /*05a0*/  ISETP.NE.AND P0, PT, R17, 0x1, PT ;  /* 0x000000011100780c */ /* 0x000fe20003f05270 */
[----:B------:R-:W-:Y:S02]  /*05b0*/  IMAD.MOV.U32 R16, RZ, RZ, R8 ;  /* 0x000000ffff107224 */ /* 0x000fe400078e0008 */
[----:B0-----:R1:W-:Y:S10]  /*05c0*/  STG.E.U8 desc[UR6][R18.64], R21 ;  /* 0x0000001512007986 */ /* 0x0013f4000c101106 */
[----:B------:R-:W-:Y:S05]  /*05d0*/  @!P0 BRA `(.L_x_25) ;  /* 0x0000000000488947 */ /* 0x000fea0003800000 */
[----:B------:R-:W-:-:S04]  /*05e0*/  IMAD R13, R8, R13, R11 ;  /* 0x0000000d080d7224 */ /* 0x000fc800078e020b */
[----:B------:R-:W-:-:S05]  /*05f0*/  IMAD R14, R13, 0x3, RZ ;  /* 0x000000030d0e7824 */ /* 0x000fca00078e02ff */
[----:B------:R-:W-:-:S04]  /*0600*/  IADD3 R2, P0, PT, R14, R2, RZ ;  /* 0x000000020e027210 */ /* 0x000fc80007f1e0ff */
[----:B------:R-:W-:-:S05]  /*0610*/  LEA.HI.X.SX32 R3, R14, R3, 0x1, P0 ;  /* 0x000000030e037211 */ /* 0x000fca00000f0eff */
[----:B------:R-:W2:Y:S04]  /*0620*/  LDG.E.U8 R15, desc[UR6][R2.64+0x1] ;  /* 0x00000106020f7981 */ /* 0x000ea8000c1e1100 */
[----:B------:R-:W3:Y:S04]  /*0630*/  LDG.E.U8 R14, desc[UR6][R2.64] ;  /* 0x00000006020e7981 */ /* 0x000ee8000c1e1100 */
[----:B------:R-:W1:Y:S01]  /*0640*/  LDG.E.U8 R16, desc[UR6][R2.64+0x2] ;  /* 0x0000020602107981 */ /* 0x000e62000c1e1100 */
[----:B------:R-:W-:-:S04]  /*0650*/  IADD3 R4, P0, PT, R13, R4, RZ ;  /* 0x000000040d047210 */ /* 0x000fc80007f1e0ff */
[----:B------:R-:W-:Y:S02]  /*0660*/  LEA.HI.X.SX32 R5, R13, R5, 0x1, P0 ;  /* 0x000000050d057211 */ /* 0x000fe400000f0eff */
[----:B--2---:R-:W-:Y:S02]  /*0670*/  I2FP.F32.U32 R15, R15 ;  /* 0x0000000f000f7245 */ /* 0x004fe40000201000 */
[----:B---3--:R-:W-:-:S03]  /*0680*/  I2FP.F32.U32 R14, R14 ;  /* 0x0000000e000e7245 */ /* 0x008fc60000201000 */
[----:B------:R-:W-:Y:S01]  /*0690*/  FMUL R15, R15, 0.70999997854232788086 ;  /* 0x3f35c28f0f0f7820 */ /* 0x000fe20000400000 */
[----:B-1----:R-:W-:-:S03]  /*06a0*/  I2FP.F32.U32 R19, R16 ;  /* 0x0000001000137245 */ /* 0x002fc60000201000 */
[----:B------:R-:W-:Y:S01]  /*06b0*/  FFMA R14, R14, 0.20999999344348907471, R15 ;  /* 0x3e570a3d0e0e7823 */ /* 0x000fe2000000000f */
[----:B------:R-:W-:-:S03]  /*06c0*/  IMAD.MOV.U32 R16, RZ, RZ, R12 ;  /* 0x000000ffff107224 */ /* 0x000fc600078e000c */
[----:B------:R-:W-:-:S04]  /*06d0*/  FFMA R14, R19, 0.070000000298023223877, R14 ;  /* 0x3d8f5c29130e7823 */ /* 0x000fc8000000000e */
[----:B------:R-:W0:Y:S02]  /*06e0*/  F2I.U32.TRUNC.NTZ R15, R14 ;  /* 0x0000000e000f7305 */ /* 0x000e24000020f000 */
[----:B0-----:R2:W-:Y:S02]  /*06f0*/  STG.E.U8 desc[UR6][R4.64], R15 ;  /* 0x0000000f04007986 */ /* 0x0015e4000c101106 */
.L_x_25:
[----:B------:R-:W-:Y:S05]  /*0700*/  BSYNC.RECONVERGENT B0 ;  /* 0x0000000000007941 */ /* 0x000fea0003800200 */
.L_x_24:
[----:B------:R-:W-:Y:S01]  /*0710*/  ISETP.GE.U32.AND P0, PT, R9, 0x3, PT ;  /* 0x000000030900780c */ /* 0x000fe20003f06070 */
[----:B------:R-:W-:-:S12]  /*0720*/  BSSY.RECONVERGENT B0, `(.L_x_26) ;  /* 0x000004c000007945 */ /* 0x000fd80003800200 */
[----:B------:R-:W-:Y:S05]  /*0730*/  @!P0 BRA `(.L_x_27) ;  /* 0x0000000400288947 */ /* 0x000fea0003800000 */
.L_x_28:
[----:B01----:R-:W-:-:S04]  /*0740*/  IMAD R18, R16, UR8, R11 ;  /* 0x0000000810127c24 */ /* 0x003fc8000f8e020b */
[----:B---3--:R-:W-:-:S05]  /*0750*/  IMAD R3, R18, 0x3, RZ ;  /* 0x0000000312037824 */ /* 0x008fca00078e02ff */
[----:B------:R-:W-:-:S04]  /*0760*/  IADD3 R2, P0, PT, R3, UR12, RZ ;  /* 0x0000000c03027c10 */ /* 0x000fc8000ff1e0ff */
[----:B------:R-:W-:-:S05]  /*0770*/  LEA.HI.X.SX32 R3, R3, UR13, 0x1, P0 ;  /* 0x0000000d03037c11 */ /* 0x000fca00080f0eff */
[----:B--2---:R-:W2:Y:S04]  /*0780*/  LDG.E.U8 R5, desc[UR6][R2.64+0x1] ;  /* 0x0000010602057981 */ /* 0x004ea8000c1e1100 */
[----:B------:R-:W3:Y:S04]  /*0790*/  LDG.E.U8 R4, desc[UR6][R2.64] ;  /* 0x0000000602047981 */ /* 0x000ee8000c1e1100 */
[----:B------:R0:W4:Y:S01]  /*07a0*/  LDG.E.U8 R13, desc[UR6][R2.64+0x2] ;  /* 0x00000206020d7981 */ /* 0x000122000c1e1100 */
[----:B------:R-:W-:Y:S01]  /*07b0*/  IMAD.IADD R14, R7, 0x1, R16 ;  /* 0x00000001070e7824 */ /* 0x000fe200078e0210 */
[----:B0-----:R-:W-:-:S04]  /*07c0*/  IADD3 R2, P0, PT, R18, UR14, RZ ;  /* 0x0000000e12027c10 */ /* 0x001fc8000ff1e0ff */
[----:B------:R-:W-:Y:S02]  /*07d0*/  LEA.HI.X.SX32 R3, R18, UR15, 0x1, P0 ;  /* 0x0000000f12037c11 */ /* 0x000fe400080f0eff */
[----:B--2---:R-:W-:Y:S02]  /*07e0*/  I2FP.F32.U32 R5, R5 ;  /* 0x0000000500057245 */ /* 0x004fe40000201000 */
[----:B---3--:R-:W-:-:S03]  /*07f0*/  I2FP.F32.U32 R4, R4 ;  /* 0x0000000400047245 */ /* 0x008fc60000201000 */
[----:B------:R-:W-:Y:S01]  /*0800*/  FMUL R5, R5, 0.70999997854232788086 ;  /* 0x3f35c28f05057820 */ /* 0x000fe20000400000 */
[----:B----4-:R-:W-:-:S03]  /*0810*/  I2FP.F32.U32 R15, R13 ;  /* 0x0000000d000f7245 */ /* 0x010fc60000201000 */
[----:B------:R-:W-:Y:S01]  /*0820*/  FFMA R4, R4, 0.20999999344348907471, R5 ;  /* 0x3e570a3d04047823 */ /* 0x000fe20000000005 */
[----:B------:R-:W-:-:S03]  /*0830*/  IMAD R13, R14, UR8, R11 ;  /* 0x000000080e0d7c24 */ /* 0x000fc6000f8e020b */
[----:B------:R-:W-:Y:S01]  /*0840*/  FFMA R15, R15, 0.070000000298023223877, R4 ;  /* 0x3d8f5c290f0f7823 */ /* 0x000fe20000000004 */
[----:B------:R-:W-:-:S05]  /*0850*/  IMAD R5, R13, 0x3, RZ ;  /* 0x000000030d057824 */ /* 0x000fca00078e02ff */
[----:B------:R-:W0:Y:S01]  /*0860*/  F2I.U32.TRUNC.NTZ R15, R15 ;  /* 0x0000000f000f7305 */ /* 0x000e22000020f000 */
[----:B------:R-:W-:-:S04]  /*0870*/  IADD3 R4, P1, PT, R5, UR12, RZ ;  /* 0x0000000c05047c10 */ /* 0x000fc8000ff3e0ff */
[----:B------:R-:W-:Y:S01]  /*0880*/  LEA.HI.X.SX32 R5, R5, UR13, 0x1, P1 ;  /* 0x0000000d05057c11 */ /* 0x000fe200088f0eff */
[----:B0-----:R0:W-:Y:S04]  /*0890*/  STG.E.U8 desc[UR6][R2.64], R15 ;  /* 0x0000000f02007986 */ /* 0x0011e8000c101106 */
[----:B------:R-:W2:Y:S04]  /*08a0*/  LDG.E.U8 R18, desc[UR6][R4.64+0x1] ;  /* 0x0000010604127981 */ /* 0x000ea8000c1e1100 */
[----:B------:R-:W3:Y:S04]  /*08b0*/  LDG.E.U8 R16, desc[UR6][R4.64] ;  /* 0x0000000604107981 */ /* 0x000ee8000c1e1100 */
[----:B------:R-:W4:Y:S01]  /*08c0*/  LDG.E.U8 R19, desc[UR6][R4.64+0x2] ;  /* 0x0000020604137981 */ /* 0x000f22000c1e1100 */
[----:B0-----:R-:W-:-:S04]  /*08d0*/  IADD3 R2, P0, PT, R13, UR14, RZ ;  /* 0x0000000e0d027c10 */ /* 0x001fc8000ff1e0ff */
[----:B------:R-:W-:Y:S02]  /*08e0*/  LEA.HI.X.SX32 R3, R13, UR15, 0x1, P0 ;  /* 0x0000000f0d037c11 */ /* 0x000fe400080f0eff */
[----:B--2---:R-:W-:Y:S02]  /*08f0*/  I2FP.F32.U32 R20, R18 ;  /* 0x0000001200147245 */ /* 0x004fe40000201000 */
[----:B---3--:R-:W-:-:S03]  /*0900*/  I2FP.F32.U32 R18, R16 ;  /* 0x0000001000127245 */ /* 0x008fc60000201000 */
[----:B------:R-:W-:Y:S01]  /*0910*/  FMUL R21, R20, 0.70999997854232788086 ;  /* 0x3f35c28f14157820 */ /* 0x000fe20000400000 */
[----:B------:R-:W-:Y:S01]  /*0920*/  IMAD.IADD R16, R7, 0x1, R14 ;  /* 0x0000000107107824 */ /* 0x000fe200078e020e */
[----:B----4-:R-:W-:Y:S02]  /*0930*/  I2FP.F32.U32 R19, R19 ;  /* 0x0000001300137245 */ /* 0x010fe40000201000 */
[----:B------:R-:W-:Y:S01]  /*0940*/  FFMA R18, R18, 0.20999999344348907471, R21 ;  /* 0x3e570a3d12127823 */ /* 0x000fe20000000015 */
[----:B------:R-:W-:-:S03]  /*0950*/  IMAD R14, R16, UR8, R11 ;  /* 0x00000008100e7c24 */ /* 0x000fc6000f8e020b */
[----:B------:R-:W-:Y:S01]  /*0960*/  FFMA R18, R19, 0.070000000298023223877, R18 ;  /* 0x3d8f5c2913127823 */ /* 0x000fe20000000012 */
[----:B------:R-:W-:-:S03]  /*0970*/  IMAD R19, R14, 0x3, RZ ;  /* 0x000000030e137824 */ /* 0x000fc600078e02ff */
[----:B------:R-:W0:Y:S02]  /*0980*/  F2I.U32.TRUNC.NTZ R15, R18 ;  /* 0x00000012000f7305 */ /* 0x000e24000020f000 */
[----:B------:R-:W-:-:S04]  /*0990*/  IADD3 R4, P1, PT, R19, UR12, RZ ;  /* 0x0000000c13047c10 */ /* 0x000fc8000ff3e0ff */
[----:B------:R-:W-:Y:S01]  /*09a0*/  LEA.HI.X.SX32 R5, R19, UR13, 0x1, P1 ;  /* 0x0000000d13057c11 */ /* 0x000fe200088f0eff */
[----:B0-----:R0:W-:Y:S04]  /*09b0*/  STG.E.U8 desc[UR6][R2.64], R15 ;  /* 0x0000000f02007986 */ /* 0x0011e8000c101106 */
[----:B------:R-:W2:Y:S04]  /*09c0*/  LDG.E.U8 R19, desc[UR6][R4.64+0x1] ;  /* 0x0000010604137981 */ /* 0x000ea8000c1e1100 */
[----:B------:R-:W3:Y:S04]  /*09d0*/  LDG.E.U8 R13, desc[UR6][R4.64] ;  /* 0x00000006040d7981 */ /* 0x000ee8000c1e1100 */
[----:B------:R-:W4:Y:S01]  /*09e0*/  LDG.E.U8 R20, desc[UR6][R4.64+0x2] ;  /* 0x0000020604147981 */ /* 0x000f22000c1e1100 */
        /* <DEDUP_REMOVED lines=18> */
[----:B0-----:R-:W-:Y:S01]  /*0b10*/  IADD3 R2, P0, PT, R13, UR14, RZ ;  /* 0x0000000e0d027c10 */ /* 0x001fe2000ff1e0ff */
[----:B------:R-:W-:-:S03]  /*0b20*/  IMAD.IADD R16, R7, 0x1, R16 ;  /* 0x0000000107107824 */ /* 0x000fc600078e0210 */
[----:B------:R-:W-:Y:S02]  /*0b30*/  LEA.HI.X.SX32 R3, R13, UR15, 0x1, P0 ;  /* 0x0000000f0d037c11 */ /* 0x000fe400080f0eff */
[----:B------:R-:W-:Y:S02]  /*0b40*/  ISETP.GE.AND P0, PT, R16, UR9, PT ;  /* 0x0000000910007c0c */ /* 0x000fe4000bf06270 */
[----:B--2---:R-:W-:Y:S02]  /*0b50*/  I2FP.F32.U32 R19, R19 ;  /* 0x0000001300137245 */ /* 0x004fe40000201000 */
[----:B---3--:R-:W-:-:S03]  /*0b60*/  I2FP.F32.U32 R14, R14 ;  /* 0x0000000e000e7245 */ /* 0x008fc60000201000 */
[----:B------:R-:W-:Y:S01]  /*0b70*/  FMUL R19, R19, 0.70999997854232788086 ;  /* 0x3f35c28f13137820 */ /* 0x000fe20000400000 */
[----:B----4-:R-:W-:-:S03]  /*0b80*/  I2FP.F32.U32 R21, R20 ;  /* 0x0000001400157245 */ /* 0x010fc60000201000 */
[----:B------:R-:W-:-:S04]  /*0b90*/  FFMA R14, R14, 0.20999999344348907471, R19 ;  /* 0x3e570a3d0e0e7823 */ /* 0x000fc80000000013 */
[----:B------:R-:W-:-:S04]  /*0ba0*/  FFMA R14, R21, 0.070000000298023223877, R14 ;  /* 0x3d8f5c29150e7823 */ /* 0x000fc8000000000e */
[----:B------:R-:W0:Y:S02]  /*0bb0*/  F2I.U32.TRUNC.NTZ R19, R14 ;  /* 0x0000000e00137305 */ /* 0x000e24000020f000 */
[----:B0-----:R3:W-:Y:S01]  /*0bc0*/  STG.E.U8 desc[UR6][R2.64], R19 ;  /* 0x0000001302007986 */ /* 0x0017e2000c101106 */
[----:B------:R-:W-:Y:S05]  /*0bd0*/  @!P0 BRA `(.L_x_28) ;  /* 0xfffffff800d88947 */ /* 0x000fea000383ffff */
.L_x_27:
[----:B------:R-:W-:Y:S05]  /*0be0*/  BSYNC.RECONVERGENT B0 ;  /* 0x0000000000007941 */ /* 0x000fea0003800200 */
.L_x_26:
[----:B------:R-:W4:Y:S01]  /*0bf0*/  LDCU UR4, c[0x0][0x390] ;  /* 0x00007200ff0477ac */ /* 0x000f220008000800 */
[----:B------:R-:W-:-:S05]  /*0c00*/  IMAD.IADD R11, R10, 0x1, R11 ;  /* 0x000000010a0b7824 */ /* 0x000fca00078e020b */
[----:B----4-:R-:W-:-:S13]  /*0c10*/  ISETP.GE.AND P0, PT, R11, UR4, PT ;  /* 0x000000040b007c0c */ /* 0x010fda000bf06270 */
[----:B------:R-:W-:Y:S05]  /*0c20*/  @!P0 BRA `(.L_x_29) ;  /* 0xfffffff400b08947 */ /* 0x000fea000383ffff */
[----:B------:R-:W-:Y:S05]  /*0c30*/  EXIT ;  /* 0x000000000000794d */ /* 0x000fea0003800000 */
.L_x_30:
        /* <DEDUP_REMOVED lines=12> */
.L_x_36:


//--------------------- .nv.shared.reserved.0     --------------------------
	.section	.nv.shared.reserved.0,"aw",@nobits
	.weak		__nv_reservedSMEM_offset_0_alias
	.size		__nv_reservedSMEM_offset_0_alias, 0, 64
	.other		__nv_reservedSMEM_offset_0_alias,@"STO_CUDA_RESERVED_SHARED STV_DEFAULT"
__nv_reservedSMEM_offset_0_alias:
	.zero		0
	.zero		64


//--------------------- .nv.constant0.normalizeFloat --------------------------
	.section	.nv.constant0.normalizeFloat,"a",@progbits
	.sectionflags	@""
	.align	4
.nv.constant0.normalizeFloat:
	.zero		912


//--------------------- .nv.constant0.edgeDetectionLaplacianConv2D --------------------------
	.section	.nv.constant0.edgeDetectionLaplacianConv2D,"a",@progbits
	.sectionflags	@""
	.align	4
.nv.constant0.edgeDetectionLaplacianConv2D:
	.zero		928


//--------------------- .nv.constant0.imageBlur   --------------------------
	.section	.nv.constant0.imageBlur,"a",@progbits
	.sectionflags	@""
	.align	4
.nv.constant0.imageBlur:
	.zero		920


//--------------------- .nv.constant0.intToFloat  --------------------------
	.section	.nv.constant0.intToFloat,"a",@progbits
	.sectionflags	@""
	.align	4
.nv.constant0.intToFloat:
	.zero		920


//--------------------- .nv.constant0.RGB2Grayscale --------------------------
	.section	.nv.constant0.RGB2Grayscale,"a",@progbits
	.sectionflags	@""
	.align	4
.nv.constant0.RGB2Grayscale:
	.zero		920


//--------------------- SYMBOLS --------------------------

	.type		.nv.reservedSmem.offset0,@object
	.size		.nv.reservedSmem.offset0,0x4
